def attn_fwd(
    Q,
    K,
    V,
    Out,
    Lse,
    sm_scale,
    stride_qz,
    stride_qh,
    stride_qm,
    stride_qk,
    stride_kz,
    stride_kh,
    stride_kn,
    stride_kk,
    stride_vz,
    stride_vh,
    stride_vn,
    stride_vk,
    stride_oz,
    stride_oh,
    stride_om,
    stride_ok,
    seqlen_q,
    seqlen_k,
    BLOCK_M: tl.constexpr,
    BLOCK_N: tl.constexpr,
    HEAD_DIM: tl.constexpr,
    CAUSAL: tl.constexpr,
):
    start_m = tl.program_id(0)
    off_hz = tl.program_id(1)
    q_off = off_hz * stride_qh
    k_off = off_hz * stride_kh
    v_off = off_hz * stride_vh
    offs_m = start_m * BLOCK_M + tl.arange(0, BLOCK_M)
    offs_d = tl.arange(0, HEAD_DIM)
    offs_n = tl.arange(0, BLOCK_N)
    q_ptrs = Q + q_off + offs_m[:, None] * stride_qm + offs_d[None, :] * stride_qk
    k_ptrs = K + k_off + offs_d[:, None] * stride_kk + offs_n[None, :] * stride_kn
    v_ptrs = V + v_off + offs_n[:, None] * stride_vn + offs_d[None, :] * stride_vk
    m_i = tl.full([BLOCK_M], float("-inf"), dtype=tl.float32)
    l_i = tl.zeros([BLOCK_M], dtype=tl.float32) + 1.0
    acc = tl.zeros([BLOCK_M, HEAD_DIM], dtype=tl.float32)
    q = tl.load(q_ptrs)
    acc, l_i, m_i = _attn_fwd_inner(
        acc,
        l_i,
        m_i,
        q,
        k_ptrs,
        v_ptrs,
        sm_scale,
        stride_kn,
        stride_vn,
        start_m,
        seqlen_k,
        BLOCK_M,
        BLOCK_N,
        HEAD_DIM,
        CAUSAL,
    )
    acc = acc / l_i[:, None]
    lse = m_i + tl.math.log2(l_i) / 1.4426950408889634
    o_ptrs = (
        Out
        + off_hz * stride_oh
        + offs_m[:, None] * stride_om
        + offs_d[None, :] * stride_ok
    )
    tl.store(o_ptrs, acc.to(Out.dtype.element_ty))
    tl.store(Lse + off_hz * seqlen_q + offs_m, lse)

# config = {"BLOCK_M": 256, "BLOCK_N": 64, "HEAD_DIM": 64, "arch": "sm_100", "causal": true, "dtype": "fp16", "num_stages": 4, "num_warps": 16}
# arch = sm_100


// ===== COMPILED SASS (sm_100a) =====

	.target	sm_100a

	.elftype	@"ET_EXEC"


//--------------------- .note.nv.tkinfo           --------------------------
	.section	.note.nv.tkinfo,"",@"SHT_NOTE"
	.sectionflags	@"SHF_NOTE_NV_TKINFO"
	.tkinfo
        /*0018*/ 	.word	0x00000081
        /*0030*/ 	.string	""
        /*0030*/ 	.string	"ptxas-blackwell"
        /*0030*/ 	.string	"Cuda compilation tools, release 12.9, V12.9.86"
        /*0030*/ 	.string	"Build cuda_12.9.r12.9/compiler.36037853_0"
        /*0030*/ 	.string	"-v  -suppress-debug-info  -lineinfo  -arch sm_100a "



//--------------------- .note.nv.cuver            --------------------------
	.section	.note.nv.cuver,"",@"SHT_NOTE"
	.sectionflags	@"SHF_NOTE_NV_CUVER"
        /*0018*/ 	.short	0x0001
        /*001a*/ 	.short	0x0064
        /*001c*/ 	.short	0x0001
        /*001e*/ 	.short	0x0000
        /*0020*/ 	.short	0x0001
        /*0022*/ 	.short	0x0000


//--------------------- .nv.info                  --------------------------
	.section	.nv.info,"",@"SHT_CUDA_INFO"
	.align	4


	//----- nvinfo : EIATTR_REGCOUNT
	.align		4
        /*0000*/ 	.byte	0x04, 0x2f
        /*0002*/ 	.short	(.L_2 - .L_1)
	.align		4
.L_1:
        /*0004*/ 	.word	index@(attn_fwd)
        /*0008*/ 	.word	0x00000080


	//----- nvinfo : EIATTR_FRAME_SIZE
	.align		4
.L_2:
        /*000c*/ 	.byte	0x04, 0x11
        /*000e*/ 	.short	(.L_4 - .L_3)
	.align		4
.L_3:
        /*0010*/ 	.word	index@(attn_fwd)
        /*0014*/ 	.word	0x00000028


	//----- nvinfo : EIATTR_MIN_STACK_SIZE
	.align		4
.L_4:
        /*0018*/ 	.byte	0x04, 0x12
        /*001a*/ 	.short	(.L_6 - .L_5)
	.align		4
.L_5:
        /*001c*/ 	.word	index@(attn_fwd)
        /*0020*/ 	.word	0x00000028
.L_6:


//--------------------- .nv.info.attn_fwd         --------------------------
	.section	.nv.info.attn_fwd,"",@"SHT_CUDA_INFO"
	.sectionflags	@""
	.align	4


	//----- nvinfo : EIATTR_CUDA_API_VERSION
	.align		4
        /*0000*/ 	.byte	0x04, 0x37
        /*0002*/ 	.short	(.L_8 - .L_7)
.L_7:
        /*0004*/ 	.word	0x00000081


	//----- nvinfo : EIATTR_KPARAM_INFO
	.align		4
.L_8:
        /*0008*/ 	.byte	0x04, 0x17
        /*000a*/ 	.short	(.L_10 - .L_9)
.L_9:
        /*000c*/ 	.word	0x00000000
        /*0010*/ 	.short	0x0019
        /*0012*/ 	.short	0x0080
        /*0014*/ 	.byte	0x00, 0xf4, 0x21, 0x00


	//----- nvinfo : EIATTR_KPARAM_INFO
	.align		4
.L_10:
        /*0018*/ 	.byte	0x04, 0x17
        /*001a*/ 	.short	(.L_12 - .L_11)
.L_11:
        /*001c*/ 	.word	0x00000000
        /*0020*/ 	.short	0x0018
        /*0022*/ 	.short	0x0078
        /*0024*/ 	.byte	0x00, 0xf4, 0x21, 0x00


	//----- nvinfo : EIATTR_KPARAM_INFO
	.align		4
.L_12:
        /*0028*/ 	.byte	0x04, 0x17
        /*002a*/ 	.short	(.L_14 - .L_13)
.L_13:
        /*002c*/ 	.word	0x00000000
        /*0030*/ 	.short	0x0017
        /*0032*/ 	.short	0x0070
        /*0034*/ 	.byte	0x00, 0xf0, 0x11, 0x00


	//----- nvinfo : EIATTR_KPARAM_INFO
	.align		4
.L_14:
        /*0038*/ 	.byte	0x04, 0x17
        /*003a*/ 	.short	(.L_16 - .L_15)
.L_15:
        /*003c*/ 	.word	0x00000000
        /*0040*/ 	.short	0x0016
        /*0042*/ 	.short	0x006c
        /*0044*/ 	.byte	0x00, 0xf0, 0x11, 0x00


	//----- nvinfo : EIATTR_KPARAM_INFO
	.align		4
.L_16:
        /*0048*/ 	.byte	0x04, 0x17
        /*004a*/ 	.short	(.L_18 - .L_17)
.L_17:
        /*004c*/ 	.word	0x00000000
        /*0050*/ 	.short	0x0015
        /*0052*/ 	.short	0x0068
        /*0054*/ 	.byte	0x00, 0xf0, 0x11, 0x00


	//----- nvinfo : EIATTR_KPARAM_INFO
	.align		4
.L_18:
        /*0058*/ 	.byte	0x04, 0x17
        /*005a*/ 	.short	(.L_20 - .L_19)
.L_19:
        /*005c*/ 	.word	0x00000000
        /*0060*/ 	.short	0x0014
        /*0062*/ 	.short	0x0064
        /*0064*/ 	.byte	0x00, 0xf0, 0x11, 0x00


	//----- nvinfo : EIATTR_KPARAM_INFO
	.align		4
.L_20:
        /*0068*/ 	.byte	0x04, 0x17
        /*006a*/ 	.short	(.L_22 - .L_21)
.L_21:
        /*006c*/ 	.word	0x00000000
        /*0070*/ 	.short	0x0013
        /*0072*/ 	.short	0x0060
        /*0074*/ 	.byte	0x00, 0xf0, 0x11, 0x00


	//----- nvinfo : EIATTR_KPARAM_INFO
	.align		4
.L_22:
        /*0078*/ 	.byte	0x04, 0x17
        /*007a*/ 	.short	(.L_24 - .L_23)
.L_23:
        /*007c*/ 	.word	0x00000000
        /*0080*/ 	.short	0x0012
        /*0082*/ 	.short	0x005c
        /*0084*/ 	.byte	0x00, 0xf0, 0x11, 0x00


	//----- nvinfo : EIATTR_KPARAM_INFO
	.align		4
.L_24:
        /*0088*/ 	.byte	0x04, 0x17
        /*008a*/ 	.short	(.L_26 - .L_25)
.L_25:
        /*008c*/ 	.word	0x00000000
        /*0090*/ 	.short	0x0011
        /*0092*/ 	.short	0x0058
        /*0094*/ 	.byte	0x00, 0xf0, 0x11, 0x00


	//----- nvinfo : EIATTR_KPARAM_INFO
	.align		4
.L_26:
        /*0098*/ 	.byte	0x04, 0x17
        /*009a*/ 	.short	(.L_28 - .L_27)
.L_27:
        /*009c*/ 	.word	0x00000000
        /*00a0*/ 	.short	0x0010
        /*00a2*/ 	.short	0x0054
        /*00a4*/ 	.byte	0x00, 0xf0, 0x11, 0x00


	//----- nvinfo : EIATTR_KPARAM_INFO
	.align		4
.L_28:
        /*00a8*/ 	.byte	0x04, 0x17
        /*00aa*/ 	.short	(.L_30 - .L_29)
.L_29:
        /*00ac*/ 	.word	0x00000000
        /*00b0*/ 	.short	0x000f
        /*00b2*/ 	.short	0x0050
        /*00b4*/ 	.byte	0x00, 0xf0, 0x11, 0x00


	//----- nvinfo : EIATTR_KPARAM_INFO
	.align		4
.L_30:
        /*00b8*/ 	.byte	0x04, 0x17
        /*00ba*/ 	.short	(.L_32 - .L_31)
.L_31:
        /*00bc*/ 	.word	0x00000000
        /*00c0*/ 	.short	0x000e
        /*00c2*/ 	.short	0x004c
        /*00c4*/ 	.byte	0x00, 0xf0, 0x11, 0x00


	//----- nvinfo : EIATTR_KPARAM_INFO
	.align		4
.L_32:
        /*00c8*/ 	.byte	0x04, 0x17
        /*00ca*/ 	.short	(.L_34 - .L_33)
.L_33:
        /*00cc*/ 	.word	0x00000000
        /*00d0*/ 	.short	0x000d
        /*00d2*/ 	.short	0x0048
        /*00d4*/ 	.byte	0x00, 0xf0, 0x11, 0x00


	//----- nvinfo : EIATTR_KPARAM_INFO
	.align		4
.L_34:
        /*00d8*/ 	.byte	0x04, 0x17
        /*00da*/ 	.short	(.L_36 - .L_35)
.L_35:
        /*00dc*/ 	.word	0x00000000
        /*00e0*/ 	.short	0x000c
        /*00e2*/ 	.short	0x0044
        /*00e4*/ 	.byte	0x00, 0xf0, 0x11, 0x00


	//----- nvinfo : EIATTR_KPARAM_INFO
	.align		4
.L_36:
        /*00e8*/ 	.byte	0x04, 0x17
        /*00ea*/ 	.short	(.L_38 - .L_37)
.L_37:
        /*00ec*/ 	.word	0x00000000
        /*00f0*/ 	.short	0x000b
        /*00f2*/ 	.short	0x0040
        /*00f4*/ 	.byte	0x00, 0xf0, 0x11, 0x00


	//----- nvinfo : EIATTR_KPARAM_INFO
	.align		4
.L_38:
        /*00f8*/ 	.byte	0x04, 0x17
        /*00fa*/ 	.short	(.L_40 - .L_39)
.L_39:
        /*00fc*/ 	.word	0x00000000
        /*0100*/ 	.short	0x000a
        /*0102*/ 	.short	0x003c
        /*0104*/ 	.byte	0x00, 0xf0, 0x11, 0x00


	//----- nvinfo : EIATTR_KPARAM_INFO
	.align		4
.L_40:
        /*0108*/ 	.byte	0x04, 0x17
        /*010a*/ 	.short	(.L_42 - .L_41)
.L_41:
        /*010c*/ 	.word	0x00000000
        /*0110*/ 	.short	0x0009
        /*0112*/ 	.short	0x0038
        /*0114*/ 	.byte	0x00, 0xf0, 0x11, 0x00


	//----- nvinfo : EIATTR_KPARAM_INFO
	.align		4
.L_42:
        /*0118*/ 	.byte	0x04, 0x17
        /*011a*/ 	.short	(.L_44 - .L_43)
.L_43:
        /*011c*/ 	.word	0x00000000
        /*0120*/ 	.short	0x0008
        /*0122*/ 	.short	0x0034
        /*0124*/ 	.byte	0x00, 0xf0, 0x11, 0x00


	//----- nvinfo : EIATTR_KPARAM_INFO
	.align		4
.L_44:
        /*0128*/ 	.byte	0x04, 0x17
        /*012a*/ 	.short	(.L_46 - .L_45)
.L_45:
        /*012c*/ 	.word	0x00000000
        /*0130*/ 	.short	0x0007
        /*0132*/ 	.short	0x0030
        /*0134*/ 	.byte	0x00, 0xf0, 0x11, 0x00


	//----- nvinfo : EIATTR_KPARAM_INFO
	.align		4
.L_46:
        /*0138*/ 	.byte	0x04, 0x17
        /*013a*/ 	.short	(.L_48 - .L_47)
.L_47:
        /*013c*/ 	.word	0x00000000
        /*0140*/ 	.short	0x0006
        /*0142*/ 	.short	0x002c
        /*0144*/ 	.byte	0x00, 0xf0, 0x11, 0x00


	//----- nvinfo : EIATTR_KPARAM_INFO
	.align		4
.L_48:
        /*0148*/ 	.byte	0x04, 0x17
        /*014a*/ 	.short	(.L_50 - .L_49)
.L_49:
        /*014c*/ 	.word	0x00000000
        /*0150*/ 	.short	0x0005
        /*0152*/ 	.short	0x0028
        /*0154*/ 	.byte	0x00, 0xf0, 0x11, 0x00


	//----- nvinfo : EIATTR_KPARAM_INFO
	.align		4
.L_50:
        /*0158*/ 	.byte	0x04, 0x17
        /*015a*/ 	.short	(.L_52 - .L_51)
.L_51:
        /*015c*/ 	.word	0x00000000
        /*0160*/ 	.short	0x0004
        /*0162*/ 	.short	0x0020
        /*0164*/ 	.byte	0x00, 0xf4, 0x21, 0x00


	//----- nvinfo : EIATTR_KPARAM_INFO
	.align		4
.L_52:
        /*0168*/ 	.byte	0x04, 0x17
        /*016a*/ 	.short	(.L_54 - .L_53)
.L_53:
        /*016c*/ 	.word	0x00000000
        /*0170*/ 	.short	0x0003
        /*0172*/ 	.short	0x0018
        /*0174*/ 	.byte	0x00, 0xf4, 0x21, 0x00


	//----- nvinfo : EIATTR_KPARAM_INFO
	.align		4
.L_54:
        /*0178*/ 	.byte	0x04, 0x17
        /*017a*/ 	.short	(.L_56 - .L_55)
.L_55:
        /*017c*/ 	.word	0x00000000
        /*0180*/ 	.short	0x0002
        /*0182*/ 	.short	0x0010
        /*0184*/ 	.byte	0x00, 0xf4, 0x21, 0x00


	//----- nvinfo : EIATTR_KPARAM_INFO
	.align		4
.L_56:
        /*0188*/ 	.byte	0x04, 0x17
        /*018a*/ 	.short	(.L_58 - .L_57)
.L_57:
        /*018c*/ 	.word	0x00000000
        /*0190*/ 	.short	0x0001
        /*0192*/ 	.short	0x0008
        /*0194*/ 	.byte	0x00, 0xf4, 0x21, 0x00


	//----- nvinfo : EIATTR_KPARAM_INFO
	.align		4
.L_58:
        /*0198*/ 	.byte	0x04, 0x17
        /*019a*/ 	.short	(.L_60 - .L_59)
.L_59:
        /*019c*/ 	.word	0x00000000
        /*01a0*/ 	.short	0x0000
        /*01a2*/ 	.short	0x0000
        /*01a4*/ 	.byte	0x00, 0xf4, 0x21, 0x00


	//----- nvinfo : EIATTR_SPARSE_MMA_MASK
	.align		4
.L_60:
        /*01a8*/ 	.byte	0x03, 0x50
        /*01aa*/ 	.short	0x0000


	//----- nvinfo : EIATTR_MAXREG_COUNT
	.align		4
        /*01ac*/ 	.byte	0x03, 0x1b
        /*01ae*/ 	.short	0x0080


	//----- nvinfo : EIATTR_NUM_BARRIERS
	.align		4
        /*01b0*/ 	.byte	0x02, 0x4c
        /*01b2*/ 	.byte	0x01
	.zero		1


	//----- nvinfo : EIATTR_ANNOTATIONS
	.align		4
        /*01b4*/ 	.byte	0x04, 0x55
        /*01b6*/ 	.short	(.L_62 - .L_61)


	//   ....[0]....
.L_61:
        /*01b8*/ 	.word	0x00000001
        /*01bc*/ 	.byte	0xe0, 0x11, 0x00, 0x00, 0x01, 0x00, 0x00, 0x00, 0x70, 0x12, 0x00, 0x00, 0x01, 0x00, 0x00, 0x00
        /*01cc*/ 	.byte	0x30, 0x13, 0x00, 0x00, 0x01, 0x00, 0x00, 0x00, 0x70, 0x13, 0x00, 0x00, 0x01, 0x00, 0x00, 0x00
        /*01dc*/ 	.byte	0x90, 0x14, 0x00, 0x00, 0x01, 0x00, 0x00, 0x00, 0x00, 0x16, 0x00, 0x00, 0x01, 0x00, 0x00, 0x00
        /*01ec*/ 	.byte	0x10, 0x16, 0x00, 0x00, 0x01, 0x00, 0x00, 0x00, 0x20, 0x16, 0x00, 0x00, 0x01, 0x00, 0x00, 0x00
        /*01fc*/ 	.byte	0x30, 0x16, 0x00, 0x00, 0x01, 0x00, 0x00, 0x00, 0x40, 0x16, 0x00, 0x00


	//----- nvinfo : EIATTR_COOP_GROUP_MASK_REGIDS
	.align		4
.L_62:
        /*0208*/ 	.byte	0x04, 0x29
        /*020a*/ 	.short	(.L_64 - .L_63)


	//   ....[0]....
.L_63:
        /*020c*/ 	.word	0xffffffff


	//   ....[1]....
        /*0210*/ 	.word	0xffffffff


	//   ....[2]....
        /*0214*/ 	.word	0xffffffff


	//   ....[3]....
        /*0218*/ 	.word	0xffffffff


	//   ....[4]....
        /*021c*/ 	.word	0xffffffff


	//   ....[5]....
        /*0220*/ 	.word	0xffffffff


	//   ....[6]....
        /*0224*/ 	.word	0xffffffff


	//   ....[7]....
        /*0228*/ 	.word	0xffffffff


	//----- nvinfo : EIATTR_COOP_GROUP_INSTR_OFFSETS
	.align		4
.L_64:
        /*022c*/ 	.byte	0x04, 0x28
        /*022e*/ 	.short	(.L_66 - .L_65)


	//   ....[0]....
.L_65:
        /*0230*/ 	.word	0x000026b0


	//   ....[1]....
        /*0234*/ 	.word	0x000027f0


	//   ....[2]....
        /*0238*/ 	.word	0x00002800


	//   ....[3]....
        /*023c*/ 	.word	0x00002820


	//   ....[4]....
        /*0240*/ 	.word	0x00003600


	//   ....[5]....
        /*0244*/ 	.word	0x00003610


	//   ....[6]....
        /*0248*/ 	.word	0x000036b0


	//   ....[7]....
        /*024c*/ 	.word	0x000036d0


	//----- nvinfo : EIATTR_VRC_CTA_INIT_COUNT
	.align		4
.L_66:
        /*0250*/ 	.byte	0x02, 0x4a
	.zero		1
	.zero		1


	//----- nvinfo : EIATTR_EXIT_INSTR_OFFSETS
	.align		4
        /*0254*/ 	.byte	0x04, 0x1c
        /*0256*/ 	.short	(.L_68 - .L_67)


	//   ....[0]....
.L_67:
        /*0258*/ 	.word	0x00005130


	//   ....[1]....
        /*025c*/ 	.word	0x00005160


	//----- nvinfo : EIATTR_REQNTID
	.align		4
.L_68:
        /*0260*/ 	.byte	0x04, 0x10
        /*0262*/ 	.short	(.L_70 - .L_69)
.L_69:
        /*0264*/ 	.word	0x00000200
        /*0268*/ 	.word	0x00000001
        /*026c*/ 	.word	0x00000001


	//----- nvinfo : EIATTR_CBANK_PARAM_SIZE
	.align		4
.L_70:
        /*0270*/ 	.byte	0x03, 0x19
        /*0272*/ 	.short	0x0088


	//----- nvinfo : EIATTR_PARAM_CBANK
	.align		4
        /*0274*/ 	.byte	0x04, 0x0a
        /*0276*/ 	.short	(.L_72 - .L_71)
	.align		4
.L_71:
        /*0278*/ 	.word	index@(.nv.constant0.attn_fwd)
        /*027c*/ 	.short	0x0380
        /*027e*/ 	.short	0x0088


	//----- nvinfo : EIATTR_SW_WAR
	.align		4
.L_72:
        /*0280*/ 	.byte	0x04, 0x36
        /*0282*/ 	.short	(.L_74 - .L_73)
.L_73:
        /*0284*/ 	.word	0x00000008
.L_74:


//--------------------- .nv.compat                --------------------------
	.section	.nv.compat,"",@"SHT_CUDA_COMPAT_INFO"
	.align	4
        /*0000*/ 	.byte	0x02, 0x02, 0x01, 0x00, 0x02, 0x05, 0x05, 0x00, 0x02, 0x03, 0x00, 0x00, 0x02, 0x06, 0x01, 0x00


//--------------------- .nv.callgraph             --------------------------
	.section	.nv.callgraph,"",@"SHT_CUDA_CALLGRAPH"
	.align	4
	.sectionentsize	8
	.align		4
        /*0000*/ 	.word	0x00000000
	.align		4
        /*0004*/ 	.word	0xffffffff
	.align		4
        /*0008*/ 	.word	0x00000000
	.align		4
        /*000c*/ 	.word	0xfffffffe
	.align		4
        /*0010*/ 	.word	0x00000000
	.align		4
        /*0014*/ 	.word	0xfffffffd
	.align		4
        /*0018*/ 	.word	0x00000000
	.align		4
        /*001c*/ 	.word	0xfffffffc


//--------------------- .nv.constant4             --------------------------
	.section	.nv.constant4,"a",@progbits
	.align	8
	.align		8
.nv.constant4:
        /*0000*/ 	.dword	_$_str


//--------------------- .text.attn_fwd            --------------------------
	.section	.text.attn_fwd,"ax",@progbits
	.align	128
        .global         attn_fwd
        .type           attn_fwd,@function
        .size           attn_fwd,(.L_x_3 - attn_fwd)
        .other          attn_fwd,@"STO_CUDA_ENTRY STV_DEFAULT"
attn_fwd:
.text.attn_fwd:
[----:B------:R-:W0:Y:S01]  /*0000*/  LDC R1, c[0x0][0x37c] ;  /* 0x0000df00ff017b82 */ /* 0x000e220000000800 */
[----:B------:R-:W1:Y:S07]  /*0010*/  S2R R3, SR_TID.X ;  /* 0x0000000000037919 */ /* 0x000e6e0000002100 */
[----:B------:R-:W2:Y:S01]  /*0020*/  S2UR UR9, SR_CTAID.Y ;  /* 0x00000000000979c3 */ /* 0x000ea20000002600 */
[----:B------:R-:W2:Y:S01]  /*0030*/  LDCU.64 UR4, c[0x0][0x3b0] ;  /* 0x00007600ff0477ac */ /* 0x000ea20008000a00 */
[----:B0-----:R-:W-:Y:S01]  /*0040*/  VIADD R1, R1, 0xffffffd8 ;  /* 0xffffffd801017836 */ /* 0x001fe20000000000 */
[----:B------:R-:W0:Y:S01]  /*0050*/  S2R R0, SR_CTAID.X ;  /* 0x0000000000007919 */ /* 0x000e220000002500 */
[----:B------:R-:W3:Y:S04]  /*0060*/  LDCU.64 UR14, c[0x0][0x358] ;  /* 0x00006b00ff0e77ac */ /* 0x000ee80008000a00 */
[----:B------:R-:W4:Y:S08]  /*0070*/  LDC R8, c[0x0][0x3b8] ;  /* 0x0000ee00ff087b82 */ /* 0x000f300000000800 */
[----:B------:R-:W5:Y:S01]  /*0080*/  LDC.64 R10, c[0x0][0x380] ;  /* 0x0000e000ff0a7b82 */ /* 0x000f620000000a00 */
[----:B--2---:R-:W-:-:S04]  /*0090*/  UIMAD UR4, UR9, UR4, URZ ;  /* 0x00000004090472a4 */ /* 0x004fc8000f8e02ff */
[----:B------:R-:W-:Y:S01]  /*00a0*/  USHF.L.U32 UR6, UR4, 0x1, URZ ;  /* 0x0000000104067899 */ /* 0x000fe200080006ff */
[----:B-1----:R-:W-:Y:S02]  /*00b0*/  SHF.R.U32.HI R7, RZ, 0x8, R3 ;  /* 0x00000008ff077819 */ /* 0x002fe40000011603 */
[----:B0-----:R-:W-:Y:S02]  /*00c0*/  PRMT R2, R3, 0x6540, R0 ;  /* 0x0000654003027816 */ /* 0x001fe40000000000 */
[----:B------:R-:W-:-:S03]  /*00d0*/  SGXT.U32 R7, R7, 0x1 ;  /* 0x000000010707781a */ /* 0x000fc60000000000 */
[----:B------:R-:W-:Y:S01]  /*00e0*/  IMAD R0, R2, UR5, RZ ;  /* 0x0000000502007c24 */ /* 0x000fe2000f8e02ff */
[----:B------:R-:W-:Y:S01]  /*00f0*/  UIMAD.WIDE UR4, UR4, 0x2, URZ ;  /* 0x00000002040478a5 */ /* 0x000fe2000f8e02ff */
[----:B----4-:R-:W-:Y:S02]  /*0100*/  IMAD R7, R7, R8, RZ ;  /* 0x0000000807077224 */ /* 0x010fe400078e02ff */
[C---:B------:R-:W-:Y:S02]  /*0110*/  IMAD.SHL.U32 R5, R0.reuse, 0x2, RZ ;  /* 0x0000000200057824 */ /* 0x040fe400078e00ff */
[----:B------:R-:W-:-:S03]  /*0120*/  IMAD.HI R0, R0, 0x2, RZ ;  /* 0x0000000200007827 */ /* 0x000fc600078e02ff */
[----:B-----5:R-:W-:Y:S01]  /*0130*/  IADD3 R4, P0, P1, R5, UR6, R10 ;  /* 0x0000000605047c10 */ /* 0x020fe2000f91e00a */
[----:B------:R-:W-:-:S03]  /*0140*/  IMAD R5, R8, 0x2, R7 ;  /* 0x0000000208057824 */ /* 0x000fc600078e0207 */
[----:B------:R-:W-:Y:S01]  /*0150*/  IADD3.X R0, PT, PT, R0, UR5, R11, P0, P1 ;  /* 0x0000000500007c10 */ /* 0x000fe200087e240b */
[C---:B------:R-:W-:Y:S01]  /*0160*/  IMAD R9, R8.reuse, 0x2, R5 ;  /* 0x0000000208097824 */ /* 0x040fe200078e0205 */
[-C--:B------:R-:W-:Y:S02]  /*0170*/  LEA R10, P0, R7, R4.reuse, 0x1 ;  /* 0x00000004070a7211 */ /* 0x080fe400078008ff */
[----:B------:R-:W-:Y:S02]  /*0180*/  LEA R12, P1, R5, R4, 0x1 ;  /* 0x00000004050c7211 */ /* 0x000fe400078208ff */
[----:B------:R-:W-:Y:S01]  /*0190*/  LEA.HI.X.SX32 R11, R7, R0, 0x1, P0 ;  /* 0x00000000070b7211 */ /* 0x000fe200000f0eff */
[C---:B------:R-:W-:Y:S01]  /*01a0*/  IMAD R7, R8.reuse, 0x2, R9 ;  /* 0x0000000208077824 */ /* 0x040fe200078e0209 */
[----:B------:R-:W-:Y:S02]  /*01b0*/  LEA R14, P0, R9, R4, 0x1 ;  /* 0x00000004090e7211 */ /* 0x000fe400078008ff */
[-C--:B------:R-:W-:Y:S01]  /*01c0*/  LEA.HI.X.SX32 R13, R5, R0.reuse, 0x1, P1 ;  /* 0x00000000050d7211 */ /* 0x080fe200008f0eff */
[----:B---3--:R-:W2:Y:S01]  /*01d0*/  LDG.E.U16 R2, desc[UR14][R10.64] ;  /* 0x0000000e0a027981 */ /* 0x008ea2000c1e1500 */
[----:B------:R-:W-:Y:S01]  /*01e0*/  LEA.HI.X.SX32 R15, R9, R0, 0x1, P0 ;  /* 0x00000000090f7211 */ /* 0x000fe200000f0eff */
[C---:B------:R-:W-:Y:S01]  /*01f0*/  IMAD R9, R8.reuse, 0x2, R7 ;  /* 0x0000000208097824 */ /* 0x040fe200078e0207 */
[-C--:B------:R-:W-:Y:S01]  /*0200*/  LEA R16, P0, R7, R4.reuse, 0x1 ;  /* 0x0000000407107211 */ /* 0x080fe200078008ff */
[----:B------:R0:W3:Y:S03]  /*0210*/  LDG.E.U16 R5, desc[UR14][R12.64] ;  /* 0x0000000e0c057981 */ /* 0x0000e6000c1e1500 */
[----:B------:R-:W-:Y:S01]  /*0220*/  LEA R18, P1, R9, R4, 0x1 ;  /* 0x0000000409127211 */ /* 0x000fe200078208ff */
[----:B------:R1:W4:Y:S01]  /*0230*/  LDG.E.U16 R6, desc[UR14][R14.64] ;  /* 0x0000000e0e067981 */ /* 0x000322000c1e1500 */
[----:B------:R-:W-:-:S02]  /*0240*/  LEA R21, R8, R9, 0x1 ;  /* 0x0000000908157211 */ /* 0x000fc400078e08ff */
[-C--:B------:R-:W-:Y:S02]  /*0250*/  LEA.HI.X.SX32 R17, R7, R0.reuse, 0x1, P0 ;  /* 0x0000000007117211 */ /* 0x080fe400000f0eff */
[----:B------:R-:W-:Y:S01]  /*0260*/  LEA.HI.X.SX32 R19, R9, R0, 0x1, P1 ;  /* 0x0000000009137211 */ /* 0x000fe200008f0eff */
[C---:B------:R-:W-:Y:S01]  /*0270*/  IMAD R9, R8.reuse, 0x2, R21 ;  /* 0x0000000208097824 */ /* 0x040fe200078e0215 */
[C---:B------:R-:W-:Y:S01]  /*0280*/  LEA R20, P0, R21.reuse, R4, 0x1 ;  /* 0x0000000415147211 */ /* 0x040fe200078008ff */
[----:B------:R5:W3:Y:S03]  /*0290*/  LDG.E.U16 R7, desc[UR14][R16.64] ;  /* 0x0000000e10077981 */ /* 0x000ae6000c1e1500 */
[----:B------:R-:W-:Y:S01]  /*02a0*/  LEA.HI.X.SX32 R21, R21, R0, 0x1, P0 ;  /* 0x0000000015157211 */ /* 0x000fe200000f0eff */
[C---:B0-----:R-:W-:Y:S01]  /*02b0*/  IMAD R13, R8.reuse, 0x2, R9 ;  /* 0x00000002080d7824 */ /* 0x041fe200078e0209 */
[C---:B------:R-:W-:Y:S01]  /*02c0*/  LEA R10, P0, R9.reuse, R4, 0x1 ;  /* 0x00000004090a7211 */ /* 0x040fe200078008ff */
[----:B------:R-:W3:Y:S03]  /*02d0*/  LDG.E.U16 R24, desc[UR14][R18.64] ;  /* 0x0000000e12187981 */ /* 0x000ee6000c1e1500 */
[----:B------:R-:W-:Y:S01]  /*02e0*/  LEA.HI.X.SX32 R11, R9, R0, 0x1, P0 ;  /* 0x00000000090b7211 */ /* 0x000fe200000f0eff */
[C---:B------:R-:W-:Y:S01]  /*02f0*/  IMAD R9, R8.reuse, 0x2, R13 ;  /* 0x0000000208097824 */ /* 0x040fe200078e020d */
[-C--:B------:R-:W-:Y:S01]  /*0300*/  LEA R12, P0, R13, R4.reuse, 0x1 ;  /* 0x000000040d0c7211 */ /* 0x080fe200078008ff */
[----:B------:R0:W4:Y:S02]  /*0310*/  LDG.E.U16 R26, desc[UR14][R20.64] ;  /* 0x0000000e141a7981 */ /* 0x000124000c1e1500 */
[----:B------:R-:W-:Y:S01]  /*0320*/  IMAD R23, R8, 0x2, R9 ;  /* 0x0000000208177824 */ /* 0x000fe200078e0209 */
[----:B-1----:R-:W-:Y:S01]  /*0330*/  LEA R14, P1, R9, R4, 0x1 ;  /* 0x00000004090e7211 */ /* 0x002fe200078208ff */
[----:B------:R1:W4:Y:S01]  /*0340*/  LDG.E.U16 R28, desc[UR14][R10.64] ;  /* 0x0000000e0a1c7981 */ /* 0x000322000c1e1500 */
[----:B------:R-:W-:-:S02]  /*0350*/  LEA.HI.X.SX32 R13, R13, R0, 0x1, P0 ;  /* 0x000000000d0d7211 */ /* 0x000fc400000f0eff */
[----:B------:R-:W-:Y:S01]  /*0360*/  LEA.HI.X.SX32 R15, R9, R0, 0x1, P1 ;  /* 0x00000000090f7211 */ /* 0x000fe200008f0eff */
[C---:B------:R-:W-:Y:S01]  /*0370*/  IMAD R9, R8.reuse, 0x2, R23 ;  /* 0x0000000208097824 */ /* 0x040fe200078e0217 */
[C---:B-----5:R-:W-:Y:S01]  /*0380*/  LEA R16, P0, R23.reuse, R4, 0x1 ;  /* 0x0000000417107211 */ /* 0x060fe200078008ff */
[----:B------:R5:W4:Y:S02]  /*0390*/  LDG.E.U16 R30, desc[UR14][R12.64] ;  /* 0x0000000e0c1e7981 */ /* 0x000b24000c1e1500 */
[----:B0-----:R-:W-:Y:S01]  /*03a0*/  IMAD R21, R8, 0x2, R9 ;  /* 0x0000000208157824 */ /* 0x001fe200078e0209 */
[----:B------:R-:W-:Y:S01]  /*03b0*/  LEA.HI.X.SX32 R17, R23, R0, 0x1, P0 ;  /* 0x0000000017117211 */ /* 0x000fe200000f0eff */
[----:B------:R-:W4:Y:S01]  /*03c0*/  LDG.E.U16 R31, desc[UR14][R14.64] ;  /* 0x0000000e0e1f7981 */ /* 0x000f22000c1e1500 */
[----:B------:R-:W-:-:S03]  /*03d0*/  LEA R18, P0, R9, R4, 0x1 ;  /* 0x0000000409127211 */ /* 0x000fc600078008ff */
[----:B------:R0:W4:Y:S01]  /*03e0*/  LDG.E.U16 R32, desc[UR14][R16.64] ;  /* 0x0000000e10207981 */ /* 0x000122000c1e1500 */
[----:B------:R-:W-:Y:S02]  /*03f0*/  LEA.HI.X.SX32 R19, R9, R0, 0x1, P0 ;  /* 0x0000000009137211 */ /* 0x000fe400000f0eff */
[C---:B------:R-:W-:Y:S02]  /*0400*/  LEA R9, R8.reuse, R21, 0x1 ;  /* 0x0000001508097211 */ /* 0x040fe400078e08ff */
[-C--:B-1----:R-:W-:Y:S01]  /*0410*/  LEA R10, P0, R21, R4.reuse, 0x1 ;  /* 0x00000004150a7211 */ /* 0x082fe200078008ff */
[----:B------:R-:W4:Y:S01]  /*0420*/  LDG.E.U16 R33, desc[UR14][R18.64] ;  /* 0x0000000e12217981 */ /* 0x000f22000c1e1500 */
[----:B------:R-:W-:Y:S01]  /*0430*/  LEA R20, P1, R9, R4, 0x1 ;  /* 0x0000000409147211 */ /* 0x000fe200078208ff */
[C---:B------:R-:W-:Y:S01]  /*0440*/  IMAD R23, R8.reuse, 0x2, R9 ;  /* 0x0000000208177824 */ /* 0x040fe200078e0209 */
[-C--:B------:R-:W-:Y:S02]  /*0450*/  LEA.HI.X.SX32 R11, R21, R0.reuse, 0x1, P0 ;  /* 0x00000000150b7211 */ /* 0x080fe400000f0eff */
[----:B------:R-:W-:Y:S01]  /*0460*/  LEA.HI.X.SX32 R21, R9, R0, 0x1, P1 ;  /* 0x0000000009157211 */ /* 0x000fe200008f0eff */
[C---:B------:R-:W-:Y:S01]  /*0470*/  IMAD R9, R8.reuse, 0x2, R23 ;  /* 0x0000000208097824 */ /* 0x040fe200078e0217 */
[C---:B-----5:R-:W-:Y:S01]  /*0480*/  LEA R12, P0, R23.reuse, R4, 0x1 ;  /* 0x00000004170c7211 */ /* 0x060fe200078008ff */
[----:B------:R1:W5:Y:S02]  /*0490*/  LDG.E.U16 R34, desc[UR14][R10.64] ;  /* 0x0000000e0a227981 */ /* 0x000364000c1e1500 */
[C---:B0-----:R-:W-:Y:S01]  /*04a0*/  IMAD R17, R8.reuse, 0x2, R9 ;  /* 0x0000000208117824 */ /* 0x041fe200078e0209 */
[----:B------:R-:W-:Y:S01]  /*04b0*/  LEA.HI.X.SX32 R13, R23, R0, 0x1, P0 ;  /* 0x00000000170d7211 */ /* 0x000fe200000f0eff */
[----:B------:R0:W5:Y:S01]  /*04c0*/  LDG.E.U16 R35, desc[UR14][R20.64] ;  /* 0x0000000e14237981 */ /* 0x000162000c1e1500 */
[----:B------:R-:W-:Y:S01]  /*04d0*/  LEA R14, P0, R9, R4, 0x1 ;  /* 0x00000004090e7211 */ /* 0x000fe200078008ff */
[----:B------:R-:W-:-:S02]  /*04e0*/  IMAD R23, R8, 0x2, R17 ;  /* 0x0000000208177824 */ /* 0x000fc400078e0211 */
[----:B------:R0:W5:Y:S01]  /*04f0*/  LDG.E.U16 R36, desc[UR14][R12.64] ;  /* 0x0000000e0c247981 */ /* 0x000162000c1e1500 */
[----:B------:R-:W-:Y:S01]  /*0500*/  LEA.HI.X.SX32 R15, R9, R0, 0x1, P0 ;  /* 0x00000000090f7211 */ /* 0x000fe200000f0eff */
[----:B------:R-:W-:-:S04]  /*0510*/  IMAD R9, R8, 0x2, R23 ;  /* 0x0000000208097824 */ /* 0x000fc800078e0217 */
[C---:B------:R-:W-:Y:S01]  /*0520*/  IMAD R25, R8.reuse, 0x2, R9 ;  /* 0x0000000208197824 */ /* 0x040fe200078e0209 */
[C---:B------:R-:W-:Y:S01]  /*0530*/  LEA R16, P0, R17.reuse, R4, 0x1 ;  /* 0x0000000411107211 */ /* 0x040fe200078008ff */
[----:B------:R0:W5:Y:S03]  /*0540*/  LDG.E.U16 R37, desc[UR14][R14.64] ;  /* 0x0000000e0e257981 */ /* 0x000166000c1e1500 */
[C---:B------:R-:W-:Y:S02]  /*0550*/  LEA R27, R8.reuse, R25, 0x1 ;  /* 0x00000019081b7211 */ /* 0x040fe400078e08ff */
[----:B------:R-:W-:Y:S02]  /*0560*/  LEA.HI.X.SX32 R17, R17, R0, 0x1, P0 ;  /* 0x0000000011117211 */ /* 0x000fe400000f0eff */
[-C--:B-1----:R-:W-:Y:S01]  /*0570*/  LEA R10, P0, R9, R4.reuse, 0x1 ;  /* 0x00000004090a7211 */ /* 0x082fe200078008ff */
[C---:B0-----:R-:W-:Y:S01]  /*0580*/  IMAD R21, R8.reuse, 0x2, R27 ;  /* 0x0000000208157824 */ /* 0x041fe200078e021b */
[----:B------:R-:W-:Y:S01]  /*0590*/  LEA R18, P1, R23, R4, 0x1 ;  /* 0x0000000417127211 */ /* 0x000fe200078208ff */
[----:B------:R-:W5:Y:S01]  /*05a0*/  LDG.E.U16 R38, desc[UR14][R16.64] ;  /* 0x0000000e10267981 */ /* 0x000f62000c1e1500 */
[-C--:B------:R-:W-:Y:S01]  /*05b0*/  LEA.HI.X.SX32 R11, R9, R0.reuse, 0x1, P0 ;  /* 0x00000000090b7211 */ /* 0x080fe200000f0eff */
[----:B------:R-:W-:Y:S01]  /*05c0*/  IMAD R9, R8, 0x2, R21 ;  /* 0x0000000208097824 */ /* 0x000fe200078e0215 */
[----:B------:R-:W-:-:S02]  /*05d0*/  LEA.HI.X.SX32 R19, R23, R0, 0x1, P1 ;  /* 0x0000000017137211 */ /* 0x000fc400008f0eff */
[C---:B------:R-:W-:Y:S01]  /*05e0*/  LEA R12, P0, R25.reuse, R4, 0x1 ;  /* 0x00000004190c7211 */ /* 0x040fe200078008ff */
[C---:B------:R-:W-:Y:S01]  /*05f0*/  IMAD R23, R8.reuse, 0x2, R9 ;  /* 0x0000000208177824 */ /* 0x040fe200078e0209 */
[----:B------:R-:W5:Y:S02]  /*0600*/  LDG.E.U16 R40, desc[UR14][R10.64] ;  /* 0x0000000e0a287981 */ /* 0x000f64000c1e1500 */
[----:B------:R-:W-:Y:S01]  /*0610*/  LEA.HI.X.SX32 R13, R25, R0, 0x1, P0 ;  /* 0x00000000190d7211 */ /* 0x000fe200000f0eff */
[C---:B------:R-:W-:Y:S01]  /*0620*/  IMAD R25, R8.reuse, 0x2, R23 ;  /* 0x0000000208197824 */ /* 0x040fe200078e0217 */
[----:B------:R0:W5:Y:S01]  /*0630*/  LDG.E.U16 R39, desc[UR14][R18.64] ;  /* 0x0000000e12277981 */ /* 0x000162000c1e1500 */
[-C--:B------:R-:W-:Y:S02]  /*0640*/  LEA R14, P0, R9, R4.reuse, 0x1 ;  /* 0x00000004090e7211 */ /* 0x080fe400078008ff */
[----:B------:R-:W-:Y:S01]  /*0650*/  LEA R20, P1, R21, R4, 0x1 ;  /* 0x0000000415147211 */ /* 0x000fe200078208ff */
[----:B------:R-:W5:Y:S01]  /*0660*/  LDG.E.U16 R41, desc[UR14][R12.64] ;  /* 0x0000000e0c297981 */ /* 0x000f62000c1e1500 */
[-C--:B------:R-:W-:Y:S01]  /*0670*/  LEA.HI.X.SX32 R15, R9, R0.reuse, 0x1, P0 ;  /* 0x00000000090f7211 */ /* 0x080fe200000f0eff */
[----:B0-----:R-:W-:Y:S01]  /*0680*/  IMAD R19, R8, 0x2, R25 ;  /* 0x0000000208137824 */ /* 0x001fe200078e0219 */
[----:B------:R-:W-:-:S03]  /*0690*/  LEA.HI.X.SX32 R21, R21, R0, 0x1, P1 ;  /* 0x0000000015157211 */ /* 0x000fc600008f0eff */
[----:B------:R-:W5:Y:S01]  /*06a0*/  LDG.E.U16 R43, desc[UR14][R14.64] ;  /* 0x0000000e0e2b7981 */ /* 0x000f62000c1e1500 */
[C---:B------:R-:W-:Y:S01]  /*06b0*/  IMAD R9, R8.reuse, 0x2, R19 ;  /* 0x0000000208097824 */ /* 0x040fe200078e0213 */
[----:B------:R-:W-:Y:S02]  /*06c0*/  LEA R16, P0, R23, R4, 0x1 ;  /* 0x0000000417107211 */ /* 0x000fe400078008ff */
[----:B------:R0:W5:Y:S02]  /*06d0*/  LDG.E.U16 R42, desc[UR14][R20.64] ;  /* 0x0000000e142a7981 */ /* 0x000164000c1e1500 */
[----:B------:R-:W-:-:S05]  /*06e0*/  LEA R11, R8, R9, 0x1 ;  /* 0x00000009080b7211 */ /* 0x000fca00078e08ff */
[C---:B------:R-:W-:Y:S01]  /*06f0*/  IMAD R29, R8.reuse, 0x2, R11 ;  /* 0x00000002081d7824 */ /* 0x040fe200078e020b */
[----:B------:R-:W-:Y:S02]  /*0700*/  LEA R18, P1, R19, R4, 0x1 ;  /* 0x0000000413127211 */ /* 0x000fe400078208ff */
[----:B------:R-:W-:Y:S01]  /*0710*/  LEA.HI.X.SX32 R17, R23, R0, 0x1, P0 ;  /* 0x0000000017117211 */ /* 0x000fe200000f0eff */
[C---:B0-----:R-:W-:Y:S01]  /*0720*/  IMAD R21, R8.reuse, 0x2, R29 ;  /* 0x0000000208157824 */ /* 0x041fe200078e021d */
[----:B------:R-:W-:Y:S02]  /*0730*/  LEA R12, P0, R9, R4, 0x1 ;  /* 0x00000004090c7211 */ /* 0x000fe400078008ff */
[-C--:B------:R-:W-:Y:S01]  /*0740*/  LEA.HI.X.SX32 R19, R19, R0.reuse, 0x1, P1 ;  /* 0x0000000013137211 */ /* 0x080fe200008f0eff */
[----:B------:R0:W5:Y:S01]  /*0750*/  LDG.E.U16 R44, desc[UR14][R16.64] ;  /* 0x0000000e102c7981 */ /* 0x000162000c1e1500 */
[----:B------:R-:W-:Y:S02]  /*0760*/  LEA.HI.X.SX32 R13, R9, R0, 0x1, P0 ;  /* 0x00000000090d7211 */ /* 0x000fe400000f0eff */
[-C--:B------:R-:W-:Y:S01]  /*0770*/  LEA R22, P1, R21, R4.reuse, 0x1 ;  /* 0x0000000415167211 */ /* 0x080fe200078208ff */
[----:B------:R-:W-:Y:S01]  /*0780*/  IMAD R9, R8, 0x2, R21 ;  /* 0x0000000208097824 */ /* 0x000fe200078e0215 */
[----:B------:R-:W-:Y:S01]  /*0790*/  LEA R20, P0, R11, R4, 0x1 ;  /* 0x000000040b147211 */ /* 0x000fe200078008ff */
[----:B------:R1:W5:Y:S01]  /*07a0*/  LDG.E.U16 R45, desc[UR14][R18.64] ;  /* 0x0000000e122d7981 */ /* 0x000362000c1e1500 */
[----:B------:R-:W-:-:S02]  /*07b0*/  LEA.HI.X.SX32 R23, R21, R0, 0x1, P1 ;  /* 0x0000000015177211 */ /* 0x000fc400008f0eff */
[----:B------:R-:W-:Y:S01]  /*07c0*/  LEA.HI.X.SX32 R21, R11, R0, 0x1, P0 ;  /* 0x000000000b157211 */ /* 0x000fe200000f0eff */
[C---:B------:R-:W-:Y:S01]  /*07d0*/  IMAD R11, R8.reuse, 0x2, R9 ;  /* 0x00000002080b7824 */ /* 0x040fe200078e0209 */
[C---:B------:R-:W-:Y:S01]  /*07e0*/  LEA R14, P0, R9.reuse, R4, 0x1 ;  /* 0x00000004090e7211 */ /* 0x040fe200078008ff */
[----:B------:R1:W5:Y:S03]  /*07f0*/  LDG.E.U16 R46, desc[UR14][R12.64] ;  /* 0x0000000e0c2e7981 */ /* 0x000366000c1e1500 */
[----:B------:R-:W-:Y:S01]  /*0800*/  LEA.HI.X.SX32 R15, R9, R0, 0x1, P0 ;  /* 0x00000000090f7211 */ /* 0x000fe200000f0eff */
[----:B------:R-:W5:Y:S01]  /*0810*/  LDG.E.U16 R22, desc[UR14][R22.64] ;  /* 0x0000000e16167981 */ /* 0x000f62000c1e1500 */
[-C--:B0-----:R-:W-:Y:S02]  /*0820*/  LEA R16, P1, R11, R4.reuse, 0x1 ;  /* 0x000000040b107211 */ /* 0x081fe400078208ff */
[----:B------:R-:W-:Y:S01]  /*0830*/  LEA R10, P0, R27, R4, 0x1 ;  /* 0x000000041b0a7211 */ /* 0x000fe200078008ff */
[----:B-1----:R-:W-:Y:S01]  /*0840*/  IMAD R19, R8, 0x2, R11 ;  /* 0x0000000208137824 */ /* 0x002fe200078e020b */
[-C--:B------:R-:W-:Y:S01]  /*0850*/  LEA.HI.X.SX32 R17, R11, R0.reuse, 0x1, P1 ;  /* 0x000000000b117211 */ /* 0x080fe200008f0eff */
[----:B------:R-:W5:Y:S01]  /*0860*/  LDG.E.U16 R14, desc[UR14][R14.64] ;  /* 0x0000000e0e0e7981 */ /* 0x000f62000c1e1500 */
[----:B------:R-:W-:-:S02]  /*0870*/  LEA.HI.X.SX32 R11, R27, R0, 0x1, P0 ;  /* 0x000000001b0b7211 */ /* 0x000fc400000f0eff */
[-C--:B------:R-:W-:Y:S01]  /*0880*/  LEA R8, P0, R25, R4.reuse, 0x1 ;  /* 0x0000000419087211 */ /* 0x080fe200078008ff */
[----:B------:R-:W5:Y:S01]  /*0890*/  LDG.E.U16 R20, desc[UR14][R20.64] ;  /* 0x0000000e14147981 */ /* 0x000f62000c1e1500 */
[----:B------:R-:W-:Y:S02]  /*08a0*/  LEA R12, P1, R29, R4, 0x1 ;  /* 0x000000041d0c7211 */ /* 0x000fe400078208ff */
[----:B------:R-:W-:Y:S01]  /*08b0*/  LEA.HI.X.SX32 R9, R25, R0, 0x1, P0 ;  /* 0x0000000019097211 */ /* 0x000fe200000f0eff */
[----:B------:R-:W5:Y:S01]  /*08c0*/  LDG.E.U16 R16, desc[UR14][R16.64] ;  /* 0x0000000e10107981 */ /* 0x000f62000c1e1500 */
[----:B------:R-:W-:Y:S02]  /*08d0*/  LEA R18, P0, R19, R4, 0x1 ;  /* 0x0000000413127211 */ /* 0x000fe400078008ff */
[-C--:B------:R-:W-:Y:S01]  /*08e0*/  LEA.HI.X.SX32 R13, R29, R0.reuse, 0x1, P1 ;  /* 0x000000001d0d7211 */ /* 0x080fe200008f0eff */
[----:B------:R0:W5:Y:S01]  /*08f0*/  LDG.E.U16 R10, desc[UR14][R10.64] ;  /* 0x0000000e0a0a7981 */ /* 0x000162000c1e1500 */
[----:B------:R-:W-:-:S03]  /*0900*/  LEA.HI.X.SX32 R19, R19, R0, 0x1, P0 ;  /* 0x0000000013137211 */ /* 0x000fc600000f0eff */
[----:B------:R1:W5:Y:S04]  /*0910*/  LDG.E.U16 R8, desc[UR14][R8.64] ;  /* 0x0000000e08087981 */ /* 0x000368000c1e1500 */
[----:B------:R-:W5:Y:S04]  /*0920*/  LDG.E.U16 R12, desc[UR14][R12.64] ;  /* 0x0000000e0c0c7981 */ /* 0x000f68000c1e1500 */
[----:B------:R-:W5:Y:S01]  /*0930*/  LDG.E.U16 R18, desc[UR14][R18.64] ;  /* 0x0000000e12127981 */ /* 0x000f62000c1e1500 */
[----:B------:R-:W0:Y:S01]  /*0940*/  S2UR UR8, SR_CgaCtaId ;  /* 0x00000000000879c3 */ /* 0x000e220000008800 */
[----:B------:R-:W-:Y:S01]  /*0950*/  UMOV UR4, 0x400 ;  /* 0x0000040000047882 */ /* 0x000fe20000000000 */
[----:B------:R-:W-:-:S02]  /*0960*/  LOP3.LUT R0, R3, 0xff, RZ, 0xc0, !PT ;  /* 0x000000ff03007812 */ /* 0x000fc400078ec0ff */
[----:B------:R-:W-:Y:S01]  /*0970*/  SHF.R.S32.HI R4, RZ, 0x8, R3 ;  /* 0x00000008ff047819 */ /* 0x000fe20000011403 */
[----:B0-----:R-:W-:-:S03]  /*0980*/  ULEA UR8, UR8, UR4, 0x18 ;  /* 0x0000000408087291 */ /* 0x001fc6000f8ec0ff */
[----:B------:R-:W0:Y:S01]  /*0990*/  S2UR UR4, SR_CTAID.X ;  /* 0x00000000000479c3 */ /* 0x000e220000002500 */
[----:B------:R-:W-:Y:S01]  /*09a0*/  IMAD.SHL.U32 R11, R0, 0x2, RZ ;  /* 0x00000002000b7824 */ /* 0x000fe200078e00ff */
[----:B------:R-:W-:-:S04]  /*09b0*/  SGXT R4, R4, 0x1 ;  /* 0x000000010404781a */ /* 0x000fc80000000200 */
[----:B------:R-:W-:-:S04]  /*09c0*/  LOP3.LUT R4, R11, 0x210, R4, 0x78, !PT ;  /* 0x000002100b047812 */ /* 0x000fc800078e7804 */
[C---:B-1----:R-:W-:Y:S02]  /*09d0*/  LOP3.LUT R9, R4.reuse, 0x20, RZ, 0x3c, !PT ;  /* 0x0000002004097812 */ /* 0x042fe400078e3cff */
[----:B------:R-:W-:Y:S01]  /*09e0*/  LOP3.LUT R11, R4, 0x40, RZ, 0x3c, !PT ;  /* 0x00000040040b7812 */ /* 0x000fe200078e3cff */
[----:B0-----:R-:W-:-:S04]  /*09f0*/  USHF.L.U32 UR4, UR4, 0x8, URZ ;  /* 0x0000000804047899 */ /* 0x001fc800080006ff */
[----:B------:R-:W-:-:S04]  /*0a00*/  UIADD3 UR16, UPT, UPT, UR4, 0x100, URZ ;  /* 0x0000010004107890 */ /* 0x000fc8000fffe0ff */
[----:B------:R-:W-:Y:S01]  /*0a10*/  UISETP.GE.AND UP0, UPT, UR16, 0x1, UPT ;  /* 0x000000011000788c */ /* 0x000fe2000bf06270 */
[----:B------:R-:W-:Y:S01]  /*0a20*/  IMAD.MOV.U32 R98, RZ, RZ, 0x3f800000 ;  /* 0x3f800000ff627424 */ /* 0x000fe200078e00ff */
[----:B------:R-:W-:Y:S01]  /*0a30*/  CS2R R48, SRZ ;  /* 0x0000000000307805 */ /* 0x000fe2000001ff00 */
[----:B------:R-:W-:Y:S01]  /*0a40*/  IMAD.MOV.U32 R97, RZ, RZ, 0x3f800000 ;  /* 0x3f800000ff617424 */ /* 0x000fe200078e00ff */
[----:B------:R-:W-:Y:S01]  /*0a50*/  CS2R R50, SRZ ;  /* 0x0000000000327805 */ /* 0x000fe2000001ff00 */
[----:B------:R-:W-:Y:S01]  /*0a60*/  IMAD.MOV.U32 R0, RZ, RZ, -0x800000 ;  /* 0xff800000ff007424 */ /* 0x000fe200078e00ff */
[----:B------:R-:W-:Y:S02]  /*0a70*/  CS2R R56, SRZ ;  /* 0x0000000000387805 */ /* 0x000fe4000001ff00 */
[----:B------:R-:W-:Y:S02]  /*0a80*/  CS2R R58, SRZ ;  /* 0x00000000003a7805 */ /* 0x000fe4000001ff00 */
[----:B------:R-:W-:-:S02]  /*0a90*/  CS2R R64, SRZ ;  /* 0x0000000000407805 */ /* 0x000fc4000001ff00 */
[----:B------:R-:W-:Y:S02]  /*0aa0*/  CS2R R66, SRZ ;  /* 0x0000000000427805 */ /* 0x000fe4000001ff00 */
[----:B------:R-:W-:Y:S02]  /*0ab0*/  CS2R R68, SRZ ;  /* 0x0000000000447805 */ /* 0x000fe4000001ff00 */
[----:B------:R-:W-:Y:S01]  /*0ac0*/  CS2R R70, SRZ ;  /* 0x0000000000467805 */ /* 0x000fe2000001ff00 */
[----:B--2---:R0:W-:Y:S02]  /*0ad0*/  STS.U16 [R4+UR8], R2 ;  /* 0x0000000204007988 */ /* 0x0041e40008000408 */
[----:B0-----:R-:W-:Y:S02]  /*0ae0*/  MOV R2, 0xff800000 ;  /* 0xff80000000027802 */ /* 0x001fe40000000f00 */
[----:B---3--:R0:W-:Y:S02]  /*0af0*/  STS.U16 [R4+UR8+0x1000], R24 ;  /* 0x0010001804007988 */ /* 0x0081e40008000408 */
[----:B0-----:R-:W-:-:S02]  /*0b00*/  CS2R R24, SRZ ;  /* 0x0000000000187805 */ /* 0x001fc4000001ff00 */
[----:B----4-:R-:W-:Y:S04]  /*0b10*/  STS.U16 [R4+UR8+0x2000], R31 ;  /* 0x0020001f04007988 */ /* 0x010fe80008000408 */
[----:B-----5:R-:W-:Y:S04]  /*0b20*/  STS.U16 [R4+UR8+0x3000], R35 ;  /* 0x0030002304007988 */ /* 0x020fe80008000408 */
[----:B------:R-:W-:Y:S04]  /*0b30*/  STS.U16 [R4+UR8+0x4000], R39 ;  /* 0x0040002704007988 */ /* 0x000fe80008000408 */
[----:B------:R-:W-:Y:S04]  /*0b40*/  STS.U16 [R4+UR8+0x5000], R42 ;  /* 0x0050002a04007988 */ /* 0x000fe80008000408 */
[----:B------:R-:W-:Y:S04]  /*0b50*/  STS.U16 [R4+UR8+0x6000], R45 ;  /* 0x0060002d04007988 */ /* 0x000fe80008000408 */
[----:B------:R-:W-:Y:S04]  /*0b60*/  STS.U16 [R4+UR8+0x7000], R22 ;  /* 0x0070001604007988 */ /* 0x000fe80008000408 */
[----:B------:R0:W-:Y:S04]  /*0b70*/  STS.U16 [R9+UR8+0x400], R5 ;  /* 0x0004000509007988 */ /* 0x0001e80008000408 */
[----:B------:R1:W-:Y:S01]  /*0b80*/  STS.U16 [R9+UR8+0x1400], R26 ;  /* 0x0014001a09007988 */ /* 0x0003e20008000408 */
[----:B0-----:R-:W-:-:S03]  /*0b90*/  LOP3.LUT R5, R4, 0x60, RZ, 0x3c, !PT ;  /* 0x0000006004057812 */ /* 0x001fc600078e3cff */
[----:B------:R-:W-:Y:S01]  /*0ba0*/  STS.U16 [R9+UR8+0x2400], R32 ;  /* 0x0024002009007988 */ /* 0x000fe20008000408 */
[----:B------:R-:W-:-:S03]  /*0bb0*/  CS2R R22, SRZ ;  /* 0x0000000000167805 */ /* 0x000fc6000001ff00 */
[----:B------:R-:W-:Y:S01]  /*0bc0*/  STS.U16 [R9+UR8+0x3400], R36 ;  /* 0x0034002409007988 */ /* 0x000fe20008000408 */
[----:B-1----:R-:W-:-:S03]  /*0bd0*/  CS2R R26, SRZ ;  /* 0x00000000001a7805 */ /* 0x002fc6000001ff00 */
[----:B------:R-:W-:Y:S01]  /*0be0*/  STS.U16 [R9+UR8+0x4400], R40 ;  /* 0x0044002809007988 */ /* 0x000fe20008000408 */
[----:B------:R-:W-:-:S03]  /*0bf0*/  IMAD.SHL.U32 R4, R3, 0x2, RZ ;  /* 0x0000000203047824 */ /* 0x000fc600078e00ff */
[----:B------:R0:W-:Y:S04]  /*0c00*/  STS.U16 [R9+UR8+0x5400], R43 ;  /* 0x0054002b09007988 */ /* 0x0001e80008000408 */
[----:B------:R1:W-:Y:S04]  /*0c10*/  STS.U16 [R9+UR8+0x6400], R46 ;  /* 0x0064002e09007988 */ /* 0x0003e80008000408 */
[----:B------:R-:W-:Y:S01]  /*0c20*/  STS.U16 [R9+UR8+0x7400], R14 ;  /* 0x0074000e09007988 */ /* 0x000fe20008000408 */
[----:B0-----:R-:W-:-:S03]  /*0c30*/  CS2R R42, SRZ ;  /* 0x00000000002a7805 */ /* 0x001fc6000001ff00 */
[----:B------:R0:W-:Y:S01]  /*0c40*/  STS.U16 [R11+UR8+0x800], R6 ;  /* 0x000800060b007988 */ /* 0x0001e20008000408 */
[----:B-1----:R-:W-:-:S03]  /*0c50*/  CS2R R46, SRZ ;  /* 0x00000000002e7805 */ /* 0x002fc6000001ff00 */
[----:B------:R-:W-:Y:S04]  /*0c60*/  STS.U16 [R11+UR8+0x1800], R28 ;  /* 0x0018001c0b007988 */ /* 0x000fe80008000408 */
[----:B------:R-:W-:Y:S01]  /*0c70*/  STS.U16 [R11+UR8+0x2800], R33 ;  /* 0x002800210b007988 */ /* 0x000fe20008000408 */
[----:B0-----:R-:W-:-:S03]  /*0c80*/  LOP3.LUT R6, R3, 0x7, RZ, 0xc0, !PT ;  /* 0x0000000703067812 */ /* 0x001fc600078ec0ff */
[----:B------:R-:W-:Y:S04]  /*0c90*/  STS.U16 [R11+UR8+0x3800], R37 ;  /* 0x003800250b007988 */ /* 0x000fe80008000408 */
[----:B------:R0:W-:Y:S04]  /*0ca0*/  STS.U16 [R11+UR8+0x4800], R41 ;  /* 0x004800290b007988 */ /* 0x0001e80008000408 */
[----:B------:R1:W-:Y:S04]  /*0cb0*/  STS.U16 [R11+UR8+0x5800], R44 ;  /* 0x0058002c0b007988 */ /* 0x0003e80008000408 */
[----:B------:R2:W-:Y:S01]  /*0cc0*/  STS.U16 [R11+UR8+0x6800], R20 ;  /* 0x006800140b007988 */ /* 0x0005e20008000408 */
[----:B0-----:R-:W-:-:S03]  /*0cd0*/  CS2R R40, SRZ ;  /* 0x0000000000287805 */ /* 0x001fc6000001ff00 */
[----:B------:R-:W-:Y:S01]  /*0ce0*/  STS.U16 [R11+UR8+0x7800], R16 ;  /* 0x007800100b007988 */ /* 0x000fe20008000408 */
[----:B-1----:R-:W-:-:S03]  /*0cf0*/  CS2R R44, SRZ ;  /* 0x00000000002c7805 */ /* 0x002fc6000001ff00 */
[----:B------:R-:W-:Y:S01]  /*0d00*/  STS.U16 [R5+UR8+0xc00], R7 ;  /* 0x000c000705007988 */ /* 0x000fe20008000408 */
[----:B--2---:R-:W-:-:S03]  /*0d10*/  CS2R R20, SRZ ;  /* 0x0000000000147805 */ /* 0x004fc6000001ff00 */
[----:B------:R-:W-:Y:S04]  /*0d20*/  STS.U16 [R5+UR8+0x1c00], R30 ;  /* 0x001c001e05007988 */ /* 0x000fe80008000408 */
[----:B------:R-:W-:Y:S04]  /*0d30*/  STS.U16 [R5+UR8+0x2c00], R34 ;  /* 0x002c002205007988 */ /* 0x000fe80008000408 */
[----:B------:R-:W-:Y:S04]  /*0d40*/  STS.U16 [R5+UR8+0x3c00], R38 ;  /* 0x003c002605007988 */ /* 0x000fe80008000408 */
[----:B------:R-:W-:Y:S04]  /*0d50*/  STS.U16 [R5+UR8+0x4c00], R10 ;  /* 0x004c000a05007988 */ /* 0x000fe80008000408 */
[----:B------:R-:W-:Y:S04]  /*0d60*/  STS.U16 [R5+UR8+0x5c00], R8 ;  /* 0x005c000805007988 */ /* 0x000fe80008000408 */
[----:B------:R-:W-:Y:S04]  /*0d70*/  STS.U16 [R5+UR8+0x6c00], R12 ;  /* 0x006c000c05007988 */ /* 0x000fe80008000408 */
[----:B------:R0:W-:Y:S02]  /*0d80*/  STS.U16 [R5+UR8+0x7c00], R18 ;  /* 0x007c001205007988 */ /* 0x0001e40008000408 */
[----:B0-----:R-:W-:Y:S01]  /*0d90*/  LOP3.LUT R5, R3, 0x1ff, RZ, 0xc0, !PT ;  /* 0x000001ff03057812 */ /* 0x001fe200078ec0ff */
[----:B------:R-:W-:Y:S06]  /*0da0*/  BRA.U !UP0, `(.L_x_0) ;  /* 0x0000002908b07547 */ /* 0x000fec000b800000 */
[----:B------:R-:W0:Y:S01]  /*0db0*/  LDCU.64 UR10, c[0x0][0x3c0] ;  /* 0x00007800ff0a77ac */ /* 0x000e220008000a00 */
[----:B------:R-:W-:Y:S01]  /*0dc0*/  LOP3.LUT R0, R3, 0x1e0, RZ, 0xc0, !PT ;  /* 0x000001e003007812 */ /* 0x000fe200078ec0ff */
[----:B------:R-:W-:Y:S01]  /*0dd0*/  IMAD.SHL.U32 R5, R5, 0x2, RZ ;  /* 0x0000000205057824 */ /* 0x000fe200078e00ff */
[--C-:B------:R-:W-:Y:S01]  /*0de0*/  SHF.R.U32.HI R2, RZ, 0x2, R3.reuse ;  /* 0x00000002ff027819 */ /* 0x100fe20000011603 */
[----:B------:R-:W1:Y:S01]  /*0df0*/  LDCU.64 UR12, c[0x0][0x3d0] ;  /* 0x00007a00ff0c77ac */ /* 0x000e620008000a00 */
[----:B------:R-:W-:Y:S01]  /*0e00*/  SHF.R.U32.HI R7, RZ, 0x1, R0 ;  /* 0x00000001ff077819 */ /* 0x000fe20000011600 */
[----:B------:R-:W-:Y:S01]  /*0e10*/  IMAD R9, R6, 0x210, RZ ;  /* 0x0000021006097824 */ /* 0x000fe200078e02ff */
[----:B------:R-:W-:Y:S01]  /*0e20*/  SGXT.U32 R2, R2, 0x3 ;  /* 0x000000030202781a */ /* 0x000fe20000000000 */
[----:B------:R-:W2:Y:S01]  /*0e30*/  LDCU UR5, c[0x0][0x3c8] ;  /* 0x00007900ff0577ac */ /* 0x000ea20008000800 */
[----:B------:R-:W-:Y:S01]  /*0e40*/  LOP3.LUT R0, R3, 0x1c0, RZ, 0xc0, !PT ;  /* 0x000001c003007812 */ /* 0x000fe200078ec0ff */
[----:B------:R-:W3:Y:S01]  /*0e50*/  LDC R17, c[0x0][0x3d8] ;  /* 0x0000f600ff117b82 */ /* 0x000ee20000000800 */
[----:B------:R-:W-:Y:S01]  /*0e60*/  LOP3.LUT R7, R7, UR4, R2, 0xfe, !PT ;  /* 0x0000000407077c12 */ /* 0x000fe2000f8efe02 */
[----:B------:R-:W4:Y:S01]  /*0e70*/  LDCU.64 UR18, c[0x0][0x388] ;  /* 0x00007100ff1277ac */ /* 0x000f220008000a00 */
[----:B------:R-:W-:Y:S01]  /*0e80*/  SHF.R.U32.HI R0, RZ, 0x2, R0 ;  /* 0x00000002ff007819 */ /* 0x000fe20000011600 */
[----:B------:R-:W-:Y:S01]  /*0e90*/  IMAD.MOV.U32 R98, RZ, RZ, 0x3f800000 ;  /* 0x3f800000ff627424 */ /* 0x000fe200078e00ff */
[----:B------:R-:W-:Y:S01]  /*0ea0*/  LOP3.LUT R2, R4, 0x10, RZ, 0xc0, !PT ;  /* 0x0000001004027812 */ /* 0x000fe200078ec0ff */
[----:B------:R-:W5:Y:S01]  /*0eb0*/  LDCU.64 UR20, c[0x0][0x390] ;  /* 0x00007200ff1477ac */ /* 0x000f620008000a00 */
[----:B------:R-:W-:Y:S01]  /*0ec0*/  LOP3.LUT R8, R5, R0, RZ, 0x3c, !PT ;  /* 0x0000000005087212 */ /* 0x000fe200078e3cff */
[----:B0-----:R-:W-:Y:S01]  /*0ed0*/  IMAD.U32 R12, RZ, RZ, UR11 ;  /* 0x0000000bff0c7e24 */ /* 0x001fe2000f8e00ff */
[--C-:B------:R-:W-:Y:S01]  /*0ee0*/  LOP3.LUT R2, R2, 0x1e0, R3.reuse, 0xf8, !PT ;  /* 0x000001e002027812 */ /* 0x100fe200078ef803 */
[----:B------:R-:W-:Y:S01]  /*0ef0*/  UIMAD UR4, UR9, UR10, URZ ;  /* 0x0000000a090472a4 */ /* 0x000fe2000f8e02ff */
[----:B------:R-:W-:Y:S01]  /*0f00*/  LOP3.LUT R0, R3, 0x3f, RZ, 0xc0, !PT ;  /* 0x0000003f03007812 */ /* 0x000fe200078ec0ff */
[----:B-1----:R-:W-:Y:S01]  /*0f10*/  UIMAD UR6, UR9, UR12, URZ ;  /* 0x0000000c090672a4 */ /* 0x002fe2000f8e02ff */
[----:B------:R-:W-:Y:S01]  /*0f20*/  LOP3.LUT R10, R9, R2, RZ, 0x3c, !PT ;  /* 0x00000002090a7212 */ /* 0x000fe200078e3cff */
[----:B------:R-:W-:Y:S01]  /*0f30*/  IMAD.SHL.U32 R9, R3, 0x100, RZ ;  /* 0x0000010003097824 */ /* 0x000fe200078e00ff */
[----:B------:R-:W-:Y:S01]  /*0f40*/  SHF.R.U32.HI R3, RZ, 0x6, R3 ;  /* 0x00000006ff037819 */ /* 0x000fe20000011603 */
[C---:B--2---:R-:W-:Y:S01]  /*0f50*/  IMAD R2, R0.reuse, UR5, RZ ;  /* 0x0000000500027c24 */ /* 0x044fe2000f8e02ff */
[----:B------:R-:W-:Y:S01]  /*0f60*/  USHF.L.U32 UR5, UR4, 0x1, URZ ;  /* 0x0000000104057899 */ /* 0x000fe200080006ff */
[----:B------:R-:W-:Y:S01]  /*0f70*/  IMAD R5, R0, UR13, RZ ;  /* 0x0000000d00057c24 */ /* 0x000fe2000f8e02ff */
[----:B------:R-:W-:Y:S01]  /*0f80*/  USHF.L.U32 UR7, UR6, 0x1, URZ ;  /* 0x0000000106077899 */ /* 0x000fe200080006ff */
[----:B------:R-:W-:Y:S01]  /*0f90*/  LOP3.LUT R91, R9, 0x1000, RZ, 0xc0, !PT ;  /* 0x00001000095b7812 */ /* 0x000fe200078ec0ff */
[----:B------:R-:W-:Y:S01]  /*0fa0*/  IMAD.U32 R14, RZ, RZ, UR11 ;  /* 0x0000000bff0e7e24 */ /* 0x000fe2000f8e00ff */
[----:B------:R-:W-:Y:S01]  /*0fb0*/  SHF.L.U32 R0, R2, 0x1, RZ ;  /* 0x0000000102007819 */ /* 0x000fe200000006ff */
[----:B------:R-:W-:Y:S01]  /*0fc0*/  IMAD.U32 R11, RZ, RZ, UR5 ;  /* 0x00000005ff0b7e24 */ /* 0x000fe2000f8e00ff */
[----:B------:R-:W-:Y:S01]  /*0fd0*/  UIMAD.WIDE UR4, UR4, 0x2, URZ ;  /* 0x00000002040478a5 */ /* 0x000fe2000f8e02ff */
[----:B------:R-:W-:Y:S01]  /*0fe0*/  IMAD.SHL.U32 R9, R5, 0x2, RZ ;  /* 0x0000000205097824 */ /* 0x000fe200078e00ff */
[----:B------:R-:W-:Y:S01]  /*0ff0*/  IADD3 R91, PT, PT, R10, UR8, R91 ;  /* 0x000000080a5b7c10 */ /* 0x000fe2000fffe05b */
[----:B------:R-:W-:Y:S01]  /*1000*/  IMAD.U32 R100, RZ, RZ, UR7 ;  /* 0x00000007ff647e24 */ /* 0x000fe2000f8e00ff */
[----:B----4-:R-:W-:Y:S01]  /*1010*/  IADD3 R120, P0, P1, R0, UR18, R11 ;  /* 0x0000001200787c10 */ /* 0x010fe2000f91e00b */
[----:B------:R-:W-:Y:S01]  /*1020*/  UIMAD.WIDE UR6, UR6, 0x2, URZ ;  /* 0x00000002060678a5 */ /* 0x000fe2000f8e02ff */
[----:B------:R-:W-:Y:S01]  /*1030*/  SGXT.U32 R0, R3, 0x3 ;  /* 0x000000030300781a */ /* 0x000fe20000000000 */
[----:B------:R-:W-:Y:S01]  /*1040*/  IMAD.HI R2, R2, 0x2, RZ ;  /* 0x0000000202027827 */ /* 0x000fe200078e02ff */
[----:B-----5:R-:W-:-:S02]  /*1050*/  IADD3 R100, P2, P3, R9, UR20, R100 ;  /* 0x0000001409647c10 */ /* 0x020fc4000fb5e064 */
[----:B------:R-:W-:Y:S02]  /*1060*/  CS2R R26, SRZ ;  /* 0x00000000001a7805 */ /* 0x000fe4000001ff00 */
[----:B------:R-:W-:Y:S01]  /*1070*/  CS2R R40, SRZ ;  /* 0x0000000000287805 */ /* 0x000fe2000001ff00 */
[----:B------:R-:W-:Y:S01]  /*1080*/  IMAD.U32 R9, RZ, RZ, UR5 ;  /* 0x00000005ff097e24 */ /* 0x000fe2000f8e00ff */
[----:B------:R-:W-:Y:S01]  /*1090*/  CS2R R42, SRZ ;  /* 0x00000000002a7805 */ /* 0x000fe2000001ff00 */
[----:B------:R-:W-:Y:S01]  /*10a0*/  IMAD R3, R0, UR11, RZ ;  /* 0x0000000b00037c24 */ /* 0x000fe2000f8e02ff */
[----:B------:R-:W-:Y:S01]  /*10b0*/  CS2R R44, SRZ ;  /* 0x00000000002c7805 */ /* 0x000fe2000001ff00 */
[----:B------:R-:W-:Y:S01]  /*10c0*/  IMAD.HI R5, R5, 0x2, RZ ;  /* 0x0000000205057827 */ /* 0x000fe200078e02ff */
[----:B------:R-:W-:Y:S02]  /*10d0*/  IADD3.X R16, PT, PT, R2, UR19, R9, P0, P1 ;  /* 0x0000001302107c10 */ /* 0x000fe400087e2409 */
[----:B------:R-:W-:-:S02]  /*10e0*/  CS2R R46, SRZ ;  /* 0x00000000002e7805 */ /* 0x000fc4000001ff00 */
[----:B------:R-:W-:Y:S01]  /*10f0*/  MOV R9, UR11 ;  /* 0x0000000b00097c02 */ /* 0x000fe20008000f00 */
[----:B------:R-:W-:Y:S01]  /*1100*/  IMAD.U32 R10, RZ, RZ, UR7 ;  /* 0x00000007ff0a7e24 */ /* 0x000fe2000f8e00ff */
[----:B------:R-:W-:Y:S01]  /*1110*/  LEA R20, P0, R3, R120, 0x1 ;  /* 0x0000007803147211 */ /* 0x000fe200078008ff */
[----:B------:R-:W-:Y:S01]  /*1120*/  IMAD R2, R12, 0x8, R3 ;  /* 0x000000080c027824 */ /* 0x000fe200078e0203 */
[----:B------:R-:W-:Y:S01]  /*1130*/  CS2R R48, SRZ ;  /* 0x0000000000307805 */ /* 0x000fe2000001ff00 */
[----:B---3--:R-:W-:Y:S01]  /*1140*/  IMAD R11, R0, R17, RZ ;  /* 0x00000011000b7224 */ /* 0x008fe200078e02ff */
[----:B------:R-:W-:Y:S01]  /*1150*/  IADD3.X R15, PT, PT, R5, UR21, R10, P2, P3 ;  /* 0x00000015050f7c10 */ /* 0x000fe200097e640a */
[----:B------:R-:W-:Y:S01]  /*1160*/  IMAD.U32 R5, RZ, RZ, UR11 ;  /* 0x0000000bff057e24 */ /* 0x000fe2000f8e00ff */
[----:B------:R-:W-:Y:S01]  /*1170*/  LEA.HI.X.SX32 R21, R3, R16, 0x1, P0 ;  /* 0x0000001003157211 */ /* 0x000fe200000f0eff */
[----:B------:R-:W-:Y:S01]  /*1180*/  IMAD R0, R9, 0x8, R2 ;  /* 0x0000000809007824 */ /* 0x000fe200078e0202 */
[----:B------:R-:W-:Y:S01]  /*1190*/  LEA R24, P1, R2, R120, 0x1 ;  /* 0x0000007802187211 */ /* 0x000fe200078208ff */
[----:B------:R-:W-:Y:S01]  /*11a0*/  IMAD.U32 R10, RZ, RZ, UR11 ;  /* 0x0000000bff0a7e24 */ /* 0x000fe2000f8e00ff */
[----:B------:R-:W-:Y:S01]  /*11b0*/  CS2R R50, SRZ ;  /* 0x0000000000327805 */ /* 0x000fe2000001ff00 */
[----:B------:R-:W-:Y:S01]  /*11c0*/  IMAD.U32 R19, RZ, RZ, UR11 ;  /* 0x0000000bff137e24 */ /* 0x000fe2000f8e00ff */
[----:B------:R-:W-:Y:S01]  /*11d0*/  LEA R5, R5, R0, 0x3 ;  /* 0x0000000005057211 */ /* 0x000fe200078e18ff */
[----:B------:R0:W-:Y:S01]  /*11e0*/  STL.64 [R1+0x20], R20 ;  /* 0x0000201401007387 */ /* 0x0001e20000100a00 */
[----:B------:R-:W-:Y:S01]  /*11f0*/  LEA R22, P2, R0, R120, 0x1 ;  /* 0x0000007800167211 */ /* 0x000fe200078408ff */
[----:B------:R-:W-:Y:S01]  /*1200*/  IMAD.U32 R18, RZ, RZ, UR11 ;  /* 0x0000000bff127e24 */ /* 0x000fe2000f8e00ff */
[-C--:B------:R-:W-:Y:S01]  /*1210*/  LEA.HI.X.SX32 R25, R2, R16.reuse, 0x1, P1 ;  /* 0x0000001002197211 */ /* 0x080fe200008f0eff */
[----:B------:R-:W-:Y:S01]  /*1220*/  IMAD R9, R10, 0x8, R5 ;  /* 0x000000080a097824 */ /* 0x000fe200078e0205 */
[----:B------:R-:W-:Y:S01]  /*1230*/  LEA.HI.X.SX32 R23, R0, R16, 0x1, P2 ;  /* 0x0000001000177211 */ /* 0x000fe200010f0eff */
[C---:B------:R-:W-:Y:S01]  /*1240*/  IMAD R12, R17.reuse, 0x8, R11 ;  /* 0x00000008110c7824 */ /* 0x040fe200078e020b */
[----:B------:R-:W-:Y:S01]  /*1250*/  CS2R R56, SRZ ;  /* 0x0000000000387805 */ /* 0x000fe2000001ff00 */
[----:B------:R-:W-:Y:S01]  /*1260*/  IMAD R10, R14, 0x8, R9 ;  /* 0x000000080e0a7824 */ /* 0x000fe200078e0209 */
[----:B------:R1:W-:Y:S01]  /*1270*/  STL.64 [R1+0x18], R24 ;  /* 0x0000181801007387 */ /* 0x0003e20000100a00 */
[----:B------:R-:W-:Y:S01]  /*1280*/  IMAD R13, R17, 0x8, R12 ;  /* 0x00000008110d7824 */ /* 0x000fe200078e020c */
[----:B------:R-:W-:-:S02]  /*1290*/  CS2R R58, SRZ ;  /* 0x00000000003a7805 */ /* 0x000fc4000001ff00 */
[----:B0-----:R-:W-:Y:S01]  /*12a0*/  LEA R20, P0, R5, R120, 0x1 ;  /* 0x0000007805147211 */ /* 0x001fe200078008ff */
[----:B------:R-:W-:Y:S01]  /*12b0*/  IMAD.MOV.U32 R97, RZ, RZ, 0x3f800000 ;  /* 0x3f800000ff617424 */ /* 0x000fe200078e00ff */
[----:B------:R-:W-:Y:S01]  /*12c0*/  LEA R3, R19, R10, 0x3 ;  /* 0x0000000a13037211 */ /* 0x000fe200078e18ff */
[----:B------:R-:W-:Y:S01]  /*12d0*/  IMAD R14, R17, 0x8, R13 ;  /* 0x00000008110e7824 */ /* 0x000fe200078e020d */
[----:B------:R-:W-:Y:S02]  /*12e0*/  LEA.HI.X.SX32 R21, R5, R16, 0x1, P0 ;  /* 0x0000001005157211 */ /* 0x000fe400000f0eff */
[----:B------:R-:W-:Y:S02]  /*12f0*/  CS2R R64, SRZ ;  /* 0x0000000000407805 */ /* 0x000fe4000001ff00 */
[-C--:B------:R-:W-:Y:S01]  /*1300*/  LEA R124, P1, R10, R120.reuse, 0x1 ;  /* 0x000000780a7c7211 */ /* 0x080fe200078208ff */
[----:B------:R-:W-:Y:S01]  /*1310*/  IMAD R0, R18, 0x8, R3 ;  /* 0x0000000812007824 */ /* 0x000fe200078e0203 */
[----:B------:R-:W-:Y:S01]  /*1320*/  LEA R122, P2, R3, R120, 0x1 ;  /* 0x00000078037a7211 */ /* 0x000fe200078408ff */
[----:B------:R0:W-:Y:S01]  /*1330*/  STL.64 [R1+0x8], R20 ;  /* 0x0000081401007387 */ /* 0x0001e20000100a00 */
[----:B------:R-:W-:-:S02]  /*1340*/  LEA.HI.X.SX32 R125, R10, R16, 0x1, P1 ;  /* 0x000000100a7d7211 */ /* 0x000fc400008f0eff */
[----:B-1----:R-:W-:Y:S02]  /*1350*/  CS2R R24, SRZ ;  /* 0x0000000000187805 */ /* 0x002fe4000001ff00 */
[----:B------:R-:W-:Y:S01]  /*1360*/  LEA.HI.X.SX32 R123, R3, R16, 0x1, P2 ;  /* 0x00000010037b7211 */ /* 0x000fe200010f0eff */
[----:B------:R1:W-:Y:S01]  /*1370*/  STL.64 [R1+0x10], R22 ;  /* 0x0000101601007387 */ /* 0x0003e20000100a00 */
[-C--:B------:R-:W-:Y:S02]  /*1380*/  LEA R116, P1, R12, R100.reuse, 0x1 ;  /* 0x000000640c747211 */ /* 0x080fe400078208ff */
[----:B------:R-:W-:Y:S02]  /*1390*/  CS2R R66, SRZ ;  /* 0x0000000000427805 */ /* 0x000fe4000001ff00 */
[----:B------:R-:W-:Y:S02]  /*13a0*/  LEA R114, P2, R13, R100, 0x1 ;  /* 0x000000640d727211 */ /* 0x000fe400078408ff */
[----:B------:R-:W-:-:S02]  /*13b0*/  CS2R R68, SRZ ;  /* 0x0000000000447805 */ /* 0x000fc4000001ff00 */
[-C--:B------:R-:W-:Y:S02]  /*13c0*/  LEA.HI.X.SX32 R117, R12, R15.reuse, 0x1, P1 ;  /* 0x0000000f0c757211 */ /* 0x080fe400008f0eff */
[----:B------:R-:W-:Y:S02]  /*13d0*/  CS2R R70, SRZ ;  /* 0x0000000000467805 */ /* 0x000fe4000001ff00 */
[----:B------:R-:W-:Y:S01]  /*13e0*/  LEA.HI.X.SX32 R115, R13, R15, 0x1, P2 ;  /* 0x0000000f0d737211 */ /* 0x000fe200010f0eff */
[----:B------:R-:W-:Y:S01]  /*13f0*/  UMOV UR6, URZ ;  /* 0x000000ff00067c82 */ /* 0x000fe20008000000 */
[-C--:B0-----:R-:W-:Y:S01]  /*1400*/  LEA R20, P0, R9, R120.reuse, 0x1 ;  /* 0x0000007809147211 */ /* 0x081fe200078008ff */
[----:B------:R-:W-:Y:S01]  /*1410*/  UMOV UR7, URZ ;  /* 0x000000ff00077c82 */ /* 0x000fe20008000000 */
[----:B------:R-:W-:Y:S02]  /*1420*/  LEA R120, P3, R0, R120, 0x1 ;  /* 0x0000007800787211 */ /* 0x000fe400078608ff */
[----:B-1----:R-:W-:-:S02]  /*1430*/  CS2R R22, SRZ ;  /* 0x0000000000167805 */ /* 0x002fc4000001ff00 */
[-C--:B------:R-:W-:Y:S01]  /*1440*/  LEA.HI.X.SX32 R21, R9, R16.reuse, 0x1, P0 ;  /* 0x0000001009157211 */ /* 0x080fe200000f0eff */
[----:B------:R-:W-:Y:S01]  /*1450*/  IMAD R9, R6, 0x90, RZ ;  /* 0x0000009006097824 */ /* 0x000fe200078e02ff */
[----:B------:R-:W-:Y:S01]  /*1460*/  LEA.HI.X.SX32 R121, R0, R16, 0x1, P3 ;  /* 0x0000001000797211 */ /* 0x000fe200018f0eff */
[----:B------:R-:W-:Y:S01]  /*1470*/  IMAD R0, R17, 0x8, R14 ;  /* 0x0000000811007824 */ /* 0x000fe200078e020e */
[-C--:B------:R-:W-:Y:S01]  /*1480*/  LEA R118, P0, R11, R100.reuse, 0x1 ;  /* 0x000000640b767211 */ /* 0x080fe200078008ff */
[----:B------:R0:W-:Y:S01]  /*1490*/  STL.64 [R1], R20 ;  /* 0x0000001401007387 */ /* 0x0001e20000100a00 */
[----:B------:R-:W-:Y:S01]  /*14a0*/  LOP3.LUT R9, R9, 0x30, R4, 0x78, !PT ;  /* 0x0000003009097812 */ /* 0x000fe200078e7804 */
[----:B------:R-:W-:Y:S01]  /*14b0*/  IMAD R2, R17, 0x8, R0 ;  /* 0x0000000811027824 */ /* 0x000fe200078e0200 */
[-C--:B------:R-:W-:Y:S01]  /*14c0*/  LEA.HI.X.SX32 R119, R11, R15.reuse, 0x1, P0 ;  /* 0x0000000f0b777211 */ /* 0x080fe200000f0eff */
[----:B------:R-:W1:Y:S01]  /*14d0*/  LDCU UR10, c[0x0][0x3a8] ;  /* 0x00007500ff0a77ac */ /* 0x000e620008000800 */
[-C--:B------:R-:W-:Y:S01]  /*14e0*/  LEA R112, P0, R14, R100.reuse, 0x1 ;  /* 0x000000640e707211 */ /* 0x080fe200078008ff */
[C---:B------:R-:W-:Y:S01]  /*14f0*/  IMAD R3, R17.reuse, 0x8, R2 ;  /* 0x0000000811037824 */ /* 0x040fe200078e0202 */
[-C--:B------:R-:W-:Y:S01]  /*1500*/  LEA R108, P1, R2, R100.reuse, 0x1 ;  /* 0x00000064026c7211 */ /* 0x080fe200078208ff */
[----:B------:R-:W-:Y:S01]  /*1510*/  UMOV UR4, URZ ;  /* 0x000000ff00047c82 */ /* 0x000fe20008000000 */
[----:B------:R-:W-:Y:S01]  /*1520*/  LEA.HI.X.SX32 R113, R14, R15, 0x1, P0 ;  /* 0x0000000f0e717211 */ /* 0x000fe200000f0eff */
[----:B------:R-:W-:Y:S01]  /*1530*/  IMAD R5, R17, 0x8, R3 ;  /* 0x0000000811057824 */ /* 0x000fe200078e0203 */
[----:B------:R-:W-:-:S02]  /*1540*/  LEA R110, P0, R0, R100, 0x1 ;  /* 0x00000064006e7211 */ /* 0x000fc400078008ff */
[----:B0-----:R-:W-:Y:S02]  /*1550*/  CS2R R20, SRZ ;  /* 0x0000000000147805 */ /* 0x001fe4000001ff00 */
[-C--:B------:R-:W-:Y:S01]  /*1560*/  LEA R102, P2, R3, R100.reuse, 0x1 ;  /* 0x0000006403667211 */ /* 0x080fe200078408ff */
[----:B------:R-:W-:Y:S01]  /*1570*/  UMOV UR5, URZ ;  /* 0x000000ff00057c82 */ /* 0x000fe20008000000 */
[----:B------:R-:W-:Y:S02]  /*1580*/  LEA R100, P3, R5, R100, 0x1 ;  /* 0x0000006405647211 */ /* 0x000fe400078608ff */
[-C--:B------:R-:W-:Y:S01]  /*1590*/  LEA.HI.X.SX32 R111, R0, R15.reuse, 0x1, P0 ;  /* 0x0000000f006f7211 */ /* 0x080fe200000f0eff */
[----:B------:R-:W-:Y:S01]  /*15a0*/  IMAD.MOV.U32 R0, RZ, RZ, -0x800000 ;  /* 0xff800000ff007424 */ /* 0x000fe200078e00ff */
[-C--:B------:R-:W-:Y:S02]  /*15b0*/  LEA.HI.X.SX32 R109, R2, R15.reuse, 0x1, P1 ;  /* 0x0000000f026d7211 */ /* 0x080fe400008f0eff */
[----:B------:R-:W-:-:S02]  /*15c0*/  LEA.HI.X.SX32 R103, R3, R15, 0x1, P2 ;  /* 0x0000000f03677211 */ /* 0x000fc400010f0eff */
[----:B------:R-:W-:Y:S02]  /*15d0*/  LEA.HI.X.SX32 R101, R5, R15, 0x1, P3 ;  /* 0x0000000f05657211 */ /* 0x000fe400018f0eff */
[----:B------:R-:W-:Y:S02]  /*15e0*/  MOV R2, 0xff800000 ;  /* 0xff80000000027802 */ /* 0x000fe40000000f00 */
[----:B-1----:R-:W-:-:S07]  /*15f0*/  LOP3.LUT R3, R9, 0x40, RZ, 0x3c, !PT ;  /* 0x0000004009037812 */ /* 0x002fce00078e3cff */
.L_x_1:
[----:B------:R-:W2:Y:S04]  /*1600*/  LDL.64 R14, [R1+0x18] ;  /* 0x00001800010e7983 */ /* 0x000ea80000100a00 */
[----:B------:R-:W3:Y:S04]  /*1610*/  LDL.64 R16, [R1+0x10] ;  /* 0x0000100001107983 */ /* 0x000ee80000100a00 */
[----:B------:R-:W4:Y:S04]  /*1620*/  LDL.64 R18, [R1+0x8] ;  /* 0x0000080001127983 */ /* 0x000f280000100a00 */
[----:B------:R-:W5:Y:S04]  /*1630*/  LDL.64 R30, [R1+0x20] ;  /* 0x00002000011e7983 */ /* 0x000f680000100a00 */
[----:B------:R-:W5:Y:S01]  /*1640*/  LDL.64 R28, [R1] ;  /* 0x00000000011c7983 */ /* 0x000f620000100a00 */
[----:B------:R-:W-:-:S02]  /*1650*/  IMAD.U32 R10, RZ, RZ, UR4 ;  /* 0x00000004ff0a7e24 */ /* 0x000fc4000f8e00ff */
[----:B------:R-:W-:Y:S02]  /*1660*/  IMAD.U32 R12, RZ, RZ, UR4 ;  /* 0x00000004ff0c7e24 */ /* 0x000fe4000f8e00ff */
[----:B------:R-:W-:Y:S02]  /*1670*/  IMAD.U32 R4, RZ, RZ, UR4 ;  /* 0x00000004ff047e24 */ /* 0x000fe4000f8e00ff */
[----:B--2---:R-:W-:-:S04]  /*1680*/  IMAD.WIDE R10, R10, 0x2, R14 ;  /* 0x000000020a0a7825 */ /* 0x004fc800078e020e */
[----:B---3--:R-:W-:Y:S01]  /*1690*/  IMAD.WIDE R12, R12, 0x2, R16 ;  /* 0x000000020c0c7825 */ /* 0x008fe200078e0210 */
[----:B------:R-:W-:Y:S01]  /*16a0*/  MOV R16, UR4 ;  /* 0x0000000400107c02 */ /* 0x000fe20008000f00 */
[----:B------:R-:W2:Y:S02]  /*16b0*/  LDG.E.U16 R11, desc[UR14][R10.64] ;  /* 0x0000000e0a0b7981 */ /* 0x000ea4000c1e1500 */
[----:B------:R-:W-:Y:S02]  /*16c0*/  IMAD.U32 R14, RZ, RZ, UR4 ;  /* 0x00000004ff0e7e24 */ /* 0x000fe4000f8e00ff */
[----:B------:R-:W3:Y:S02]  /*16d0*/  LDG.E.U16 R13, desc[UR14][R12.64] ;  /* 0x0000000e0c0d7981 */ /* 0x000ee4000c1e1500 */
[----:B----4-:R-:W-:-:S04]  /*16e0*/  IMAD.WIDE R14, R14, 0x2, R18 ;  /* 0x000000020e0e7825 */ /* 0x010fc800078e0212 */
[----:B-----5:R-:W-:Y:S02]  /*16f0*/  IMAD.WIDE R4, R4, 0x2, R30 ;  /* 0x0000000204047825 */ /* 0x020fe400078e021e */
[----:B------:R-:W4:Y:S02]  /*1700*/  LDG.E.U16 R15, desc[UR14][R14.64] ;  /* 0x0000000e0e0f7981 */ /* 0x000f24000c1e1500 */
[----:B------:R-:W-:Y:S02]  /*1710*/  IMAD.U32 R19, RZ, RZ, UR4 ;  /* 0x00000004ff137e24 */ /* 0x000fe4000f8e00ff */
[----:B------:R-:W-:Y:S01]  /*1720*/  IMAD.WIDE R16, R16, 0x2, R28 ;  /* 0x0000000210107825 */ /* 0x000fe200078e021c */
[----:B------:R-:W5:Y:S03]  /*1730*/  LDG.E.U16 R5, desc[UR14][R4.64] ;  /* 0x0000000e04057981 */ /* 0x000f66000c1e1500 */
[----:B------:R-:W-:-:S02]  /*1740*/  IMAD.U32 R29, RZ, RZ, UR4 ;  /* 0x00000004ff1d7e24 */ /* 0x000fc4000f8e00ff */
[----:B------:R-:W-:Y:S01]  /*1750*/  IMAD.U32 R31, RZ, RZ, UR4 ;  /* 0x00000004ff1f7e24 */ /* 0x000fe2000f8e00ff */
[----:B------:R-:W5:Y:S01]  /*1760*/  LDG.E.U16 R17, desc[UR14][R16.64] ;  /* 0x0000000e10117981 */ /* 0x000f62000c1e1500 */
[----:B------:R-:W-:-:S04]  /*1770*/  IMAD.WIDE R18, R19, 0x2, R124 ;  /* 0x0000000213127825 */ /* 0x000fc800078e027c */
[----:B------:R-:W-:Y:S02]  /*1780*/  IMAD.WIDE R28, R29, 0x2, R122 ;  /* 0x000000021d1c7825 */ /* 0x000fe400078e027a */
[----:B------:R-:W5:Y:S02]  /*1790*/  LDG.E.U16 R19, desc[UR14][R18.64] ;  /* 0x0000000e12137981 */ /* 0x000f64000c1e1500 */
[----:B------:R-:W-:Y:S02]  /*17a0*/  IMAD.WIDE R30, R31, 0x2, R120 ;  /* 0x000000021f1e7825 */ /* 0x000fe400078e0278 */
[----:B------:R-:W5:Y:S04]  /*17b0*/  LDG.E.U16 R3, desc[UR14][R28.64] ;  /* 0x0000000e1c037981 */ /* 0x000f68000c1e1500 */
[----:B------:R-:W5:Y:S01]  /*17c0*/  LDG.E.U16 R33, desc[UR14][R30.64] ;  /* 0x0000000e1e217981 */ /* 0x000f62000c1e1500 */
[----:B------:R-:W-:Y:S01]  /*17d0*/  BAR.SYNC.DEFER_BLOCKING 0x0 ;  /* 0x0000000000007b1d */ /* 0x000fe20000010000 */
[----:B------:R-:W-:-:S05]  /*17e0*/  LOP3.LUT R6, R9, 0x40, RZ, 0x3c, !PT ;  /* 0x0000004009067812 */ /* 0x000fca00078e3cff */
[----:B--2---:R-:W-:Y:S04]  /*17f0*/  STS.U16 [R8+UR8+0x8400], R11 ;  /* 0x0084000b08007988 */ /* 0x004fe80008000408 */
[----:B---3--:R-:W-:Y:S04]  /*1800*/  STS.U16 [R8+UR8+0x8800], R13 ;  /* 0x0088000d08007988 */ /* 0x008fe80008000408 */
[----:B----4-:R-:W-:Y:S04]  /*1810*/  STS.U16 [R8+UR8+0x8c00], R15 ;  /* 0x008c000f08007988 */ /* 0x010fe80008000408 */
[----:B-----5:R-:W-:Y:S04]  /*1820*/  STS.U16 [R8+UR8+0x8000], R5 ;  /* 0x0080000508007988 */ /* 0x020fe80008000408 */
[----:B------:R-:W-:Y:S04]  /*1830*/  STS.U16 [R8+UR8+0x9000], R17 ;  /* 0x0090001108007988 */ /* 0x000fe80008000408 */
[----:B------:R-:W-:Y:S04]  /*1840*/  STS.U16 [R8+UR8+0x9400], R19 ;  /* 0x0094001308007988 */ /* 0x000fe80008000408 */
[----:B------:R-:W-:Y:S04]  /*1850*/  STS.U16 [R8+UR8+0x9800], R3 ;  /* 0x0098000308007988 */ /* 0x000fe80008000408 */
[----:B------:R-:W-:Y:S01]  /*1860*/  STS.U16 [R8+UR8+0x9c00], R33 ;  /* 0x009c002108007988 */ /* 0x000fe20008000408 */
[----:B------:R-:W-:Y:S06]  /*1870*/  BAR.SYNC.DEFER_BLOCKING 0x0 ;  /* 0x0000000000007b1d */ /* 0x000fec0000010000 */
[----:B------:R-:W-:Y:S04]  /*1880*/  LDSM.16.MT88.4 R36, [R91] ;  /* 0x000000005b24783b */ /* 0x000fe80000004200 */
[----:B------:R-:W0:Y:S04]  /*1890*/  LDSM.16.M88.4 R52, [R9+UR8+0x8400] ;  /* 0x008400080934783b */ /* 0x000e280008000200 */
[----:B------:R-:W1:Y:S04]  /*18a0*/  LDSM.16.M88.4 R72, [R9+UR8+0x8800] ;  /* 0x008800080948783b */ /* 0x000e680008000200 */
[----:B------:R-:W2:Y:S04]  /*18b0*/  LDSM.16.M88.4 R28, [R9+UR8+0x8000] ;  /* 0x00800008091c783b */ /* 0x000ea80008000200 */
[----:B------:R-:W3:Y:S04]  /*18c0*/  LDSM.16.MT88.4 R80, [R91+0x2000] ;  /* 0x002000005b50783b */ /* 0x000ee80000004200 */
[----:B------:R-:W4:Y:S04]  /*18d0*/  LDSM.16.M88.4 R76, [R9+UR8+0x8c00] ;  /* 0x008c0008094c783b */ /* 0x000f280008000200 */
[----:B------:R-:W5:Y:S04]  /*18e0*/  LDSM.16.M88.4 R32, [R9+UR8+0x9400] ;  /* 0x009400080920783b */ /* 0x000f680008000200 */
[----:B------:R-:W3:Y:S04]  /*18f0*/  LDSM.16.M88.4 R60, [R9+UR8+0x9800] ;  /* 0x00980008093c783b */ /* 0x000ee80008000200 */
[----:B------:R-:W4:Y:S01]  /*1900*/  LDSM.16.M88.4 R16, [R9+UR8+0x9000] ;  /* 0x009000080910783b */ /* 0x000f220008000200 */
[C---:B0-----:R-:W-:Y:S08]  /*1910*/  HMMA.16816.F32 R12, R36.reuse, R52, RZ ;  /* 0x00000034240c723c */ /* 0x041ff000000018ff */
[C---:B-1----:R-:W-:Y:S08]  /*1920*/  HMMA.16816.F32 R84, R36.reuse, R72, RZ ;  /* 0x000000482454723c */ /* 0x042ff000000018ff */
[----:B--2---:R-:W-:Y:S08]  /*1930*/  HMMA.16816.F32 R92, R36, R28, RZ ;  /* 0x0000001c245c723c */ /* 0x004ff000000018ff */
[----:B---3--:R-:W-:Y:S08]  /*1940*/  HMMA.16816.F32 R52, R80, R54, R12 ;  /* 0x000000365034723c */ /* 0x008ff0000000180c */
[----:B----4-:R-:W-:Y:S08]  /*1950*/  HMMA.16816.F32 R12, R36, R76, RZ ;  /* 0x0000004c240c723c */ /* 0x010ff000000018ff */
[C---:B------:R-:W-:Y:S01]  /*1960*/  HMMA.16816.F32 R72, R80.reuse, R74, R84 ;  /* 0x0000004a5048723c */ /* 0x040fe20000001854 */
[----:B------:R-:W0:Y:S07]  /*1970*/  LDSM.16.M88.4 R84, [R9+UR8+0x9c00] ;  /* 0x009c00080954783b */ /* 0x000e2e0008000200 */
[C---:B------:R-:W-:Y:S08]  /*1980*/  HMMA.16816.F32 R28, R80.reuse, R30, R92 ;  /* 0x0000001e501c723c */ /* 0x040ff0000000185c */
[----:B------:R-:W-:Y:S08]  /*1990*/  HMMA.16816.F32 R76, R80, R78, R12 ;  /* 0x0000004e504c723c */ /* 0x000ff0000000180c */
[C---:B-----5:R-:W-:Y:S08]  /*19a0*/  HMMA.16816.F32 R92, R36.reuse, R32, RZ ;  /* 0x00000020245c723c */ /* 0x060ff000000018ff */
[C---:B------:R-:W-:Y:S08]  /*19b0*/  HMMA.16816.F32 R12, R36.reuse, R60, RZ ;  /* 0x0000003c240c723c */ /* 0x040ff000000018ff */
[----:B------:R-:W-:Y:S08]  /*19c0*/  HMMA.16816.F32 R104, R36, R16, RZ ;  /* 0x000000102468723c */ /* 0x000ff000000018ff */
[C---:B------:R-:W-:Y:S08]  /*19d0*/  HMMA.16816.F32 R32, R80.reuse, R34, R92 ;  /* 0x000000225020723c */ /* 0x040ff0000000185c */
[----:B------:R-:W-:Y:S01]  /*19e0*/  HMMA.16816.F32 R12, R80, R62, R12 ;  /* 0x0000003e500c723c */ /* 0x000fe2000000180c */
[----:B------:R-:W-:Y:S07]  /*19f0*/  LDSM.16.M88.4 R60, [R6+UR8+0x8000] ;  /* 0x00800008063c783b */ /* 0x000fee0008000200 */
[----:B0-----:R-:W-:Y:S01]  /*1a00*/  HMMA.16816.F32 R92, R36, R84, RZ ;  /* 0x00000054245c723c */ /* 0x001fe200000018ff */
[----:B------:R-:W0:Y:S07]  /*1a10*/  LDSM.16.MT88.4 R36, [R91+0x4000] ;  /* 0x004000005b24783b */ /* 0x000e2e0000004200 */
[----:B------:R-:W-:-:S12]  /*1a20*/  HMMA.16816.F32 R16, R80, R18, R104 ;  /* 0x000000125010723c */ /* 0x000fd80000001868 */
[----:B------:R-:W-:Y:S01]  /*1a30*/  HMMA.16816.F32 R80, R80, R86, R92 ;  /* 0x000000565050723c */ /* 0x000fe2000000185c */
[----:B------:R-:W1:Y:S07]  /*1a40*/  LDSM.16.M88.4 R84, [R6+UR8+0x8400] ;  /* 0x008400080654783b */ /* 0x000e6e0008000200 */
[C---:B0-----:R-:W-:Y:S01]  /*1a50*/  HMMA.16816.F32 R104, R36.reuse, R60, R28 ;  /* 0x0000003c2468723c */ /* 0x041fe2000000181c */
[----:B------:R-:W0:Y:S07]  /*1a60*/  LDSM.16.MT88.4 R28, [R91+0x6000] ;  /* 0x006000005b1c783b */ /* 0x000e2e0000004200 */
[----:B-1----:R-:W-:-:S12]  /*1a70*/  HMMA.16816.F32 R92, R36, R84, R52 ;  /* 0x00000054245c723c */ /* 0x002fd80000001834 */
[C---:B0-----:R-:W-:Y:S01]  /*1a80*/  HMMA.16816.F32 R52, R28.reuse, R62, R104 ;  /* 0x0000003e1c34723c */ /* 0x041fe20000001868 */
[----:B------:R-:W0:Y:S07]  /*1a90*/  LDSM.16.M88.4 R104, [R6+UR8+0x8800] ;  /* 0x008800080668783b */ /* 0x000e2e0008000200 */
[----:B------:R-:W-:Y:S01]  /*1aa0*/  HMMA.16816.F32 R60, R28, R86, R92 ;  /* 0x000000561c3c723c */ /* 0x000fe2000000185c */
[----:B------:R-:W1:Y:S07]  /*1ab0*/  LDSM.16.M88.4 R84, [R6+UR8+0x8c00] ;  /* 0x008c00080654783b */ /* 0x000e6e0008000200 */
[C---:B0-----:R-:W-:Y:S08]  /*1ac0*/  HMMA.16816.F32 R72, R36.reuse, R104, R72 ;  /* 0x000000682448723c */ /* 0x041ff00000001848 */
[----:B-1----:R-:W-:-:S12]  /*1ad0*/  HMMA.16816.F32 R76, R36, R84, R76 ;  /* 0x00000054244c723c */ /* 0x002fd8000000184c */
[----:B------:R-:W-:Y:S01]  /*1ae0*/  HMMA.16816.F32 R72, R28, R106, R72 ;  /* 0x0000006a1c48723c */ /* 0x000fe20000001848 */
[----:B------:R-:W-:-:S05]  /*1af0*/  LOP3.LUT R107, R9, 0x40, RZ, 0x3c, !PT ;  /* 0x00000040096b7812 */ /* 0x000fca00078e3cff */
[----:B------:R-:W0:Y:S02]  /*1b00*/  LDSM.16.M88.4 R92, [R107+UR8+0x9000] ;  /* 0x009000086b5c783b */ /* 0x000e240008000200 */
[----:B------:R-:W-:Y:S02]  /*1b10*/  HMMA.16816.F32 R76, R28, R86, R76 ;  /* 0x000000561c4c723c */ /* 0x000fe4000000184c */
[----:B------:R-:W1:Y:S06]  /*1b20*/  LDSM.16.M88.4 R84, [R107+UR8+0x9400] ;  /* 0x009400086b54783b */ /* 0x000e6c0008000200 */
[C---:B0-----:R-:W-:Y:S08]  /*1b30*/  HMMA.16816.F32 R16, R36.reuse, R92, R16 ;  /* 0x0000005c2410723c */ /* 0x041ff00000001810 */
[----:B-1----:R-:W-:-:S12]  /*1b40*/  HMMA.16816.F32 R32, R36, R84, R32 ;  /* 0x000000542420723c */ /* 0x002fd80000001820 */
[C---:B------:R-:W-:Y:S01]  /*1b50*/  HMMA.16816.F32 R16, R28.reuse, R94, R16 ;  /* 0x0000005e1c10723c */ /* 0x040fe20000001810 */
[----:B------:R-:W0:Y:S07]  /*1b60*/  LDSM.16.M88.4 R92, [R107+UR8+0x9800] ;  /* 0x009800086b5c783b */ /* 0x000e2e0008000200 */
[----:B------:R-:W-:Y:S01]  /*1b70*/  HMMA.16816.F32 R32, R28, R86, R32 ;  /* 0x000000561c20723c */ /* 0x000fe20000001820 */
[----:B------:R-:W1:Y:S01]  /*1b80*/  LDSM.16.M88.4 R84, [R107+UR8+0x9c00] ;  /* 0x009c00086b54783b */ /* 0x000e620008000200 */
[----:B------:R-:W2:Y:S06]  /*1b90*/  S2R R6, SR_TID.X ;  /* 0x0000000000067919 */ /* 0x000eac0000002100 */
[C---:B0-----:R-:W-:Y:S08]  /*1ba0*/  HMMA.16816.F32 R12, R36.reuse, R92, R12 ;  /* 0x0000005c240c723c */ /* 0x041ff0000000180c */
[----:B-1----:R-:W-:Y:S01]  /*1bb0*/  HMMA.16816.F32 R80, R36, R84, R80 ;  /* 0x000000542450723c */ /* 0x002fe20000001850 */
[----:B--2---:R-:W-:-:S05]  /*1bc0*/  IMAD.SHL.U32 R6, R6, 0x2, RZ ;  /* 0x0000000206067824 */ /* 0x004fca00078e00ff */
[----:B------:R-:W-:-:S04]  /*1bd0*/  LOP3.LUT R6, R6, 0x6, RZ, 0xc0, !PT ;  /* 0x0000000606067812 */ /* 0x000fc800078ec0ff */
[C---:B------:R-:W-:Y:S01]  /*1be0*/  IADD3 R4, P1, PT, R6.reuse, UR6, RZ ;  /* 0x0000000606047c10 */ /* 0x040fe2000ff3e0ff */
[----:B------:R-:W-:Y:S01]  /*1bf0*/  VIADD R3, R6, UR6 ;  /* 0x0000000606037c36 */ /* 0x000fe20008000000 */
[----:B------:R-:W-:Y:S01]  /*1c00*/  HMMA.16816.F32 R12, R28, R94, R12 ;  /* 0x0000005e1c0c723c */ /* 0x000fe2000000180c */
[----:B------:R-:W-:Y:S02]  /*1c10*/  LOP3.LUT R6, R7, 0x8, RZ, 0xfc, !PT ;  /* 0x0000000807067812 */ /* 0x000fe400078efcff */
[----:B------:R-:W-:Y:S01]  /*1c20*/  VIADD R5, R3, 0x19 ;  /* 0x0000001903057836 */ /* 0x000fe20000000000 */
[----:B------:R-:W-:-:S04]  /*1c30*/  IADD3 RZ, P3, PT, R4, 0x19, RZ ;  /* 0x0000001904ff7810 */ /* 0x000fc80007f7e0ff */
[----:B------:R-:W-:Y:S01]  /*1c40*/  HMMA.16816.F32 R28, R28, R86, R80 ;  /* 0x000000561c1c723c */ /* 0x000fe20000001850 */
[----:B------:R-:W-:Y:S02]  /*1c50*/  IADD3.X R81, PT, PT, RZ, UR7, RZ, P1, !PT ;  /* 0x00000007ff517c10 */ /* 0x000fe40008ffe4ff */
[CC--:B------:R-:W-:Y:S02]  /*1c60*/  ISETP.GT.U32.AND P2, PT, R5.reuse, R7.reuse, PT ;  /* 0x000000070500720c */ /* 0x0c0fe40003f44070 */
[----:B------:R-:W-:Y:S01]  /*1c70*/  ISETP.GT.U32.AND P5, PT, R5, R6, PT ;  /* 0x000000060500720c */ /* 0x000fe20003fa4070 */
[----:B------:R-:W-:Y:S01]  /*1c80*/  IMAD.X R5, RZ, RZ, R81, P3 ;  /* 0x000000ffff057224 */ /* 0x000fe200018e0651 */
[----:B------:R-:W-:Y:S01]  /*1c90*/  IADD3 R4, P0, PT, R3, 0x18, RZ ;  /* 0x0000001803047810 */ /* 0x000fe20007f1e0ff */
[----:B------:R-:W-:Y:S01]  /*1ca0*/  FMUL R38, R77, UR10 ;  /* 0x0000000a4d267c20 */ /* 0x000fe20008400000 */
[----:B------:R-:W-:Y:S02]  /*1cb0*/  FMUL R36, R79, UR10 ;  /* 0x0000000a4f247c20 */ /* 0x000fe40008400000 */
[----:B------:R-:W-:-:S02]  /*1cc0*/  ISETP.GT.U32.AND P6, PT, R4, R7, PT ;  /* 0x000000070400720c */ /* 0x000fc40003fc4070 */
[----:B------:R-:W-:Y:S02]  /*1cd0*/  ISETP.GT.U32.AND P3, PT, R4, R6, PT ;  /* 0x000000060400720c */ /* 0x000fe40003f64070 */
[C---:B------:R-:W-:Y:S02]  /*1ce0*/  ISETP.GT.U32.AND.EX P2, PT, R5.reuse, RZ, PT, P2 ;  /* 0x000000ff0500720c */ /* 0x040fe40003f44120 */
[----:B------:R-:W-:Y:S01]  /*1cf0*/  ISETP.GT.U32.AND.EX P5, PT, R5, RZ, PT, P5 ;  /* 0x000000ff0500720c */ /* 0x000fe20003fa4150 */
[----:B------:R-:W-:Y:S01]  /*1d00*/  IMAD.X R10, RZ, RZ, R81, P0 ;  /* 0x000000ffff0a7224 */ /* 0x000fe200000e0651 */
[C---:B------:R-:W-:Y:S02]  /*1d10*/  IADD3 R4, P4, PT, R3.reuse, 0x9, RZ ;  /* 0x0000000903047810 */ /* 0x040fe40007f9e0ff */
[----:B------:R-:W-:Y:S02]  /*1d20*/  FSEL R38, R38, -INF , !P2 ;  /* 0xff80000026267808 */ /* 0x000fe40005000000 */
[----:B------:R-:W-:Y:S01]  /*1d30*/  FSEL R36, R36, -INF , !P5 ;  /* 0xff80000024247808 */ /* 0x000fe20006800000 */
[----:B------:R-:W-:Y:S01]  /*1d40*/  FMUL R76, R76, UR10 ;  /* 0x0000000a4c4c7c20 */ /* 0x000fe20008400000 */
[----:B------:R-:W-:-:S02]  /*1d50*/  IADD3 R5, P1, PT, R3, 0x10, RZ ;  /* 0x0000001003057810 */ /* 0x000fc40007f3e0ff */
[CC--:B------:R-:W-:Y:S02]  /*1d60*/  ISETP.GT.U32.AND P2, PT, R4.reuse, R7.reuse, PT ;  /* 0x000000070400720c */ /* 0x0c0fe40003f44070 */
[-C--:B------:R-:W-:Y:S01]  /*1d70*/  ISETP.GT.U32.AND P5, PT, R4, R6.reuse, PT ;  /* 0x000000060400720c */ /* 0x080fe20003fa4070 */
[----:B------:R-:W-:Y:S01]  /*1d80*/  IMAD.X R4, RZ, RZ, R81, P4 ;  /* 0x000000ffff047224 */ /* 0x000fe200020e0651 */
[----:B------:R-:W-:Y:S01]  /*1d90*/  ISETP.GT.U32.AND.EX P6, PT, R10, RZ, PT, P6 ;  /* 0x000000ff0a00720c */ /* 0x000fe20003fc4160 */
[----:B------:R-:W-:Y:S01]  /*1da0*/  FMUL R37, R78, UR10 ;  /* 0x0000000a4e257c20 */ /* 0x000fe20008400000 */
[C---:B------:R-:W-:Y:S02]  /*1db0*/  ISETP.GT.U32.AND P0, PT, R5.reuse, R7, PT ;  /* 0x000000070500720c */ /* 0x040fe40003f04070 */
[----:B------:R-:W-:Y:S01]  /*1dc0*/  ISETP.GT.U32.AND P4, PT, R5, R6, PT ;  /* 0x000000060500720c */ /* 0x000fe20003f84070 */
[----:B------:R-:W-:Y:S01]  /*1dd0*/  FMUL R5, R61, UR10 ;  /* 0x0000000a3d057c20 */ /* 0x000fe20008400000 */
[----:B------:R-:W-:-:S02]  /*1de0*/  ISETP.GT.U32.AND.EX P3, PT, R10, RZ, PT, P3 ;  /* 0x000000ff0a00720c */ /* 0x000fc40003f64130 */
[----:B------:R-:W-:Y:S02]  /*1df0*/  ISETP.GT.U32.AND.EX P2, PT, R4, RZ, PT, P2 ;  /* 0x000000ff0400720c */ /* 0x000fe40003f44120 */
[----:B------:R-:W-:Y:S01]  /*1e00*/  FSEL R83, R76, -INF , !P6 ;  /* 0xff8000004c537808 */ /* 0x000fe20007000000 */
[----:B------:R-:W-:Y:S01]  /*1e10*/  IMAD.U32 R11, RZ, RZ, UR5 ;  /* 0x00000005ff0b7e24 */ /* 0x000fe2000f8e00ff */
[----:B------:R-:W-:Y:S02]  /*1e20*/  IADD3 R10, P6, PT, R3, 0x11, RZ ;  /* 0x00000011030a7810 */ /* 0x000fe40007fde0ff */
[----:B------:R-:W-:Y:S02]  /*1e30*/  FSEL R37, R37, -INF , !P3 ;  /* 0xff80000025257808 */ /* 0x000fe40005800000 */
[----:B------:R-:W-:Y:S02]  /*1e40*/  FSEL R5, R5, -INF , !P2 ;  /* 0xff80000005057808 */ /* 0x000fe40005000000 */
[----:B------:R-:W-:-:S02]  /*1e50*/  ISETP.GT.U32.AND P3, PT, R10, R7, PT ;  /* 0x000000070a00720c */ /* 0x000fc40003f64070 */
[----:B------:R-:W-:Y:S01]  /*1e60*/  ISETP.GT.U32.AND P2, PT, R10, R6, PT ;  /* 0x000000060a00720c */ /* 0x000fe20003f44070 */
[----:B------:R-:W-:-:S04]  /*1e70*/  IMAD.WIDE R10, R11, 0x2, R118 ;  /* 0x000000020b0a7825 */ /* 0x000fc800078e0276 */
[----:B------:R-:W-:Y:S01]  /*1e80*/  FMUL R63, R63, UR10 ;  /* 0x0000000a3f3f7c20 */ /* 0x000fe20008400000 */
[----:B------:R-:W-:Y:S01]  /*1e90*/  IMAD.U32 R79, RZ, RZ, UR5 ;  /* 0x00000005ff4f7e24 */ /* 0x000fe2000f8e00ff */
[----:B------:R-:W-:Y:S01]  /*1ea0*/  ISETP.GT.U32.AND.EX P5, PT, R4, RZ, PT, P5 ;  /* 0x000000ff0400720c */ /* 0x000fe20003fa4150 */
[----:B------:R0:W2:Y:S01]  /*1eb0*/  LDG.E.U16 R89, desc[UR14][R10.64] ;  /* 0x0000000e0a597981 */ /* 0x0000a2000c1e1500 */
[----:B------:R-:W-:Y:S01]  /*1ec0*/  MOV R105, UR5 ;  /* 0x0000000500697c02 */ /* 0x000fe20008000f00 */
[----:B------:R-:W-:Y:S01]  /*1ed0*/  IMAD.X R39, RZ, RZ, R81, P1 ;  /* 0x000000ffff277224 */ /* 0x000fe200008e0651 */
[----:B------:R-:W-:Y:S01]  /*1ee0*/  LOP3.LUT R4, R3, 0x21, RZ, 0xfc, !PT ;  /* 0x0000002103047812 */ /* 0x000fe200078efcff */
[----:B------:R-:W-:Y:S01]  /*1ef0*/  IMAD.U32 R77, RZ, RZ, UR5 ;  /* 0x00000005ff4d7e24 */ /* 0x000fe2000f8e00ff */
[----:B------:R-:W-:Y:S01]  /*1f00*/  FSEL R84, R63, -INF , !P5 ;  /* 0xff8000003f547808 */ /* 0x000fe20006800000 */
[----:B------:R-:W-:Y:S01]  /*1f10*/  FMUL R63, R72, UR10 ;  /* 0x0000000a483f7c20 */ /* 0x000fe20008400000 */
[----:B0-----:R-:W-:Y:S01]  /*1f20*/  IMAD.WIDE R10, R79, 0x2, R110 ;  /* 0x000000024f0a7825 */ /* 0x001fe200078e026e */
[----:B------:R-:W-:-:S02]  /*1f30*/  ISETP.GT.U32.AND P5, PT, R4, R6, PT ;  /* 0x000000060400720c */ /* 0x000fc40003fa4070 */
[----:B------:R-:W-:Y:S01]  /*1f40*/  ISETP.GT.U32.AND P1, PT, R4, R7, PT ;  /* 0x000000070400720c */ /* 0x000fe20003f24070 */
[----:B------:R-:W-:Y:S01]  /*1f50*/  IMAD.WIDE R104, R105, 0x2, R116 ;  /* 0x0000000269687825 */ /* 0x000fe200078e0274 */
[----:B------:R-:W-:Y:S01]  /*1f60*/  ISETP.GT.U32.AND.EX P0, PT, R39, RZ, PT, P0 ;  /* 0x000000ff2700720c */ /* 0x000fe20003f04100 */
[----:B------:R0:W3:Y:S01]  /*1f70*/  LDG.E.U16 R88, desc[UR14][R10.64] ;  /* 0x0000000e0a587981 */ /* 0x0000e2000c1e1500 */
[----:B------:R-:W-:Y:S01]  /*1f80*/  LOP3.LUT R4, R3, 0x28, RZ, 0xfc, !PT ;  /* 0x0000002803047812 */ /* 0x000fe200078efcff */
[----:B------:R-:W-:Y:S01]  /*1f90*/  IMAD.WIDE R76, R77, 0x2, R114 ;  /* 0x000000024d4c7825 */ /* 0x000fe200078e0272 */
[----:B------:R-:W-:Y:S01]  /*1fa0*/  FSEL R63, R63, -INF , !P0 ;  /* 0xff8000003f3f7808 */ /* 0x000fe20004000000 */
[----:B------:R-:W4:Y:S02]  /*1fb0*/  LDG.E.U16 R104, desc[UR14][R104.64] ;  /* 0x0000000e68687981 */ /* 0x000f24000c1e1500 */
[----:B------:R-:W-:Y:S02]  /*1fc0*/  IMAD.U32 R87, RZ, RZ, UR5 ;  /* 0x00000005ff577e24 */ /* 0x000fe4000f8e00ff */
[----:B0-----:R-:W-:Y:S01]  /*1fd0*/  IMAD.WIDE R10, R79, 0x2, R102 ;  /* 0x000000024f0a7825 */ /* 0x001fe200078e0266 */
[----:B------:R-:W-:-:S03]  /*1fe0*/  ISETP.GT.U32.AND P0, PT, R4, R6, PT ;  /* 0x000000060400720c */ /* 0x000fc60003f04070 */
[----:B------:R-:W-:Y:S01]  /*1ff0*/  IMAD.X R61, RZ, RZ, R81, P6 ;  /* 0x000000ffff3d7224 */ /* 0x000fe200030e0651 */
[----:B------:R-:W-:Y:S01]  /*2000*/  ISETP.GT.U32.AND P6, PT, R4, R7, PT ;  /* 0x000000070400720c */ /* 0x000fe20003fc4070 */
[----:B------:R-:W-:Y:S01]  /*2010*/  IMAD.WIDE R86, R87, 0x2, R112 ;  /* 0x0000000257567825 */ /* 0x000fe200078e0270 */
[----:B------:R0:W5:Y:S04]  /*2020*/  LDG.E.U16 R105, desc[UR14][R76.64] ;  /* 0x0000000e4c697981 */ /* 0x000168000c1e1500 */
[----:B------:R1:W5:Y:S04]  /*2030*/  LDG.E.U16 R4, desc[UR14][R10.64] ;  /* 0x0000000e0a047981 */ /* 0x000368000c1e1500 */
[----:B------:R-:W5:Y:S01]  /*2040*/  LDG.E.U16 R86, desc[UR14][R86.64] ;  /* 0x0000000e56567981 */ /* 0x000f62000c1e1500 */
[----:B0-----:R-:W-:-:S04]  /*2050*/  IMAD.WIDE R76, R79, 0x2, R108 ;  /* 0x000000024f4c7825 */ /* 0x001fc800078e026c */
[----:B-1----:R-:W-:Y:S01]  /*2060*/  IMAD.WIDE R10, R79, 0x2, R100 ;  /* 0x000000024f0a7825 */ /* 0x002fe200078e0264 */
[----:B------:R-:W5:Y:S04]  /*2070*/  LDG.E.U16 R87, desc[UR14][R76.64] ;  /* 0x0000000e4c577981 */ /* 0x000f68000c1e1500 */
[----:B------:R0:W5:Y:S01]  /*2080*/  LDG.E.U16 R99, desc[UR14][R10.64] ;  /* 0x0000000e0a637981 */ /* 0x000162000c1e1500 */
[C---:B------:R-:W-:Y:S02]  /*2090*/  ISETP.GT.U32.AND.EX P3, PT, R61.reuse, RZ, PT, P3 ;  /* 0x000000ff3d00720c */ /* 0x040fe40003f64130 */
[----:B------:R-:W-:Y:S01]  /*20a0*/  ISETP.GT.U32.AND.EX P2, PT, R61, RZ, PT, P2 ;  /* 0x000000ff3d00720c */ /* 0x000fe20003f44120 */
[----:B------:R-:W-:Y:S01]  /*20b0*/  FMUL R61, R74, UR10 ;  /* 0x0000000a4a3d7c20 */ /* 0x000fe20008400000 */
[----:B------:R-:W-:Y:S01]  /*20c0*/  ISETP.GT.U32.AND.EX P4, PT, R39, RZ, PT, P4 ;  /* 0x000000ff2700720c */ /* 0x000fe20003f84140 */
[----:B------:R-:W-:Y:S01]  /*20d0*/  FMUL R72, R73, UR10 ;  /* 0x0000000a49487c20 */ /* 0x000fe20008400000 */
[----:B------:R-:W-:Y:S01]  /*20e0*/  FMUL R17, R17, UR10 ;  /* 0x0000000a11117c20 */ /* 0x000fe20008400000 */
[----:B------:R-:W-:Y:S01]  /*20f0*/  ISETP.GT.U32.AND.EX P1, PT, R81, RZ, PT, P1 ;  /* 0x000000ff5100720c */ /* 0x000fe20003f24110 */
[----:B------:R-:W-:Y:S01]  /*2100*/  FMUL R32, R32, UR10 ;  /* 0x0000000a20207c20 */ /* 0x000fe20008400000 */
[----:B------:R-:W-:Y:S01]  /*2110*/  FSEL R61, R61, -INF , !P4 ;  /* 0xff8000003d3d7808 */ /* 0x000fe20006000000 */
[----:B------:R-:W-:Y:S01]  /*2120*/  FMUL R19, R19, UR10 ;  /* 0x0000000a13137c20 */ /* 0x000fe20008400000 */
[----:B------:R-:W-:Y:S01]  /*2130*/  IADD3 R74, P4, PT, R3, 0x8, RZ ;  /* 0x00000008034a7810 */ /* 0x000fe20007f9e0ff */
[----:B------:R-:W-:Y:S01]  /*2140*/  FMUL R39, R75, UR10 ;  /* 0x0000000a4b277c20 */ /* 0x000fe20008400000 */
[----:B------:R-:W-:Y:S01]  /*2150*/  FSEL R72, R72, -INF , !P3 ;  /* 0xff80000048487808 */ /* 0x000fe20005800000 */
[----:B------:R-:W-:Y:S01]  /*2160*/  FMUL R12, R12, UR10 ;  /* 0x0000000a0c0c7c20 */ /* 0x000fe20008400000 */
[-C--:B------:R-:W-:Y:S01]  /*2170*/  ISETP.GT.U32.AND P3, PT, R74, R7.reuse, PT ;  /* 0x000000074a00720c */ /* 0x080fe20003f64070 */
[----:B0-----:R-:W-:Y:S01]  /*2180*/  IMAD.X R11, RZ, RZ, R81, P4 ;  /* 0x000000ffff0b7224 */ /* 0x001fe200020e0651 */
[----:B------:R-:W-:Y:S01]  /*2190*/  LOP3.LUT R10, R3, 0x29, RZ, 0xfc, !PT ;  /* 0x00000029030a7812 */ /* 0x000fe200078efcff */
[----:B------:R-:W-:Y:S01]  /*21a0*/  FMUL R13, R13, UR10 ;  /* 0x0000000a0d0d7c20 */ /* 0x000fe20008400000 */
[----:B------:R-:W-:Y:S01]  /*21b0*/  FSEL R39, R39, -INF , !P2 ;  /* 0xff80000027277808 */ /* 0x000fe20005000000 */
[----:B------:R-:W-:Y:S01]  /*21c0*/  FMUL R33, R33, UR10 ;  /* 0x0000000a21217c20 */ /* 0x000fe20008400000 */
[----:B------:R-:W-:Y:S01]  /*21d0*/  ISETP.GT.U32.AND.EX P3, PT, R11, RZ, PT, P3 ;  /* 0x000000ff0b00720c */ /* 0x000fe20003f64130 */
[----:B------:R-:W-:Y:S01]  /*21e0*/  FMUL R11, R60, UR10 ;  /* 0x0000000a3c0b7c20 */ /* 0x000fe20008400000 */
[CC--:B------:R-:W-:Y:S01]  /*21f0*/  ISETP.GT.U32.AND P4, PT, R10.reuse, R6.reuse, PT ;  /* 0x000000060a00720c */ /* 0x0c0fe20003f84070 */
[----:B------:R-:W-:Y:S01]  /*2200*/  FMUL R55, R55, UR10 ;  /* 0x0000000a37377c20 */ /* 0x000fe20008400000 */
[-C--:B------:R-:W-:Y:S01]  /*2210*/  ISETP.GT.U32.AND P2, PT, R10, R7.reuse, PT ;  /* 0x000000070a00720c */ /* 0x080fe20003f44070 */
[----:B------:R-:W-:Y:S01]  /*2220*/  FMUL R28, R28, UR10 ;  /* 0x0000000a1c1c7c20 */ /* 0x000fe20008400000 */
[----:B------:R-:W-:Y:S01]  /*2230*/  LOP3.LUT R10, R3, 0x30, RZ, 0xfc, !PT ;  /* 0x00000030030a7812 */ /* 0x000fe200078efcff */
[----:B------:R-:W-:Y:S01]  /*2240*/  FMUL R16, R16, UR10 ;  /* 0x0000000a10107c20 */ /* 0x000fe20008400000 */
[----:B------:R-:W-:Y:S01]  /*2250*/  FSEL R11, R11, -INF , !P3 ;  /* 0xff8000000b0b7808 */ /* 0x000fe20005800000 */
[----:B------:R-:W-:Y:S01]  /*2260*/  FMUL R29, R29, UR10 ;  /* 0x0000000a1d1d7c20 */ /* 0x000fe20008400000 */
[----:B------:R-:W-:Y:S01]  /*2270*/  FSEL R79, R17, -INF , !P1 ;  /* 0xff800000114f7808 */ /* 0x000fe20004800000 */
[----:B------:R-:W-:Y:S01]  /*2280*/  FMUL R18, R18, UR10 ;  /* 0x0000000a12127c20 */ /* 0x000fe20008400000 */
[----:B------:R-:W-:Y:S01]  /*2290*/  ISETP.GT.U32.AND P3, PT, R10, R6, PT ;  /* 0x000000060a00720c */ /* 0x000fe20003f64070 */
[----:B------:R-:W-:Y:S01]  /*22a0*/  FMUL R34, R34, UR10 ;  /* 0x0000000a22227c20 */ /* 0x000fe20008400000 */
[-C--:B------:R-:W-:Y:S01]  /*22b0*/  ISETP.GT.U32.AND P1, PT, R10, R7.reuse, PT ;  /* 0x000000070a00720c */ /* 0x080fe20003f24070 */
[----:B------:R-:W-:Y:S01]  /*22c0*/  FMUL R35, R35, UR10 ;  /* 0x0000000a23237c20 */ /* 0x000fe20008400000 */
[----:B------:R-:W-:Y:S01]  /*22d0*/  ISETP.GT.U32.AND.EX P6, PT, R81, RZ, PT, P6 ;  /* 0x000000ff5100720c */ /* 0x000fe20003fc4160 */
[----:B------:R-:W-:Y:S01]  /*22e0*/  FMUL R14, R14, UR10 ;  /* 0x0000000a0e0e7c20 */ /* 0x000fe20008400000 */
[----:B------:R-:W-:Y:S01]  /*22f0*/  LOP3.LUT R10, R3, 0x31, RZ, 0xfc, !PT ;  /* 0x00000031030a7812 */ /* 0x000fe200078efcff */
[----:B------:R-:W-:Y:S01]  /*2300*/  FMUL R15, R15, UR10 ;  /* 0x0000000a0f0f7c20 */ /* 0x000fe20008400000 */
[----:B------:R-:W-:Y:S01]  /*2310*/  FSEL R77, R32, -INF , !P6 ;  /* 0xff800000204d7808 */ /* 0x000fe20007000000 */
[----:B------:R-:W-:Y:S01]  /*2320*/  FMUL R30, R30, UR10 ;  /* 0x0000000a1e1e7c20 */ /* 0x000fe20008400000 */
[----:B------:R-:W-:Y:S01]  /*2330*/  ISETP.GT.U32.AND P6, PT, R10, R7, PT ;  /* 0x000000070a00720c */ /* 0x000fe20003fc4070 */
[----:B------:R-:W-:Y:S01]  /*2340*/  FMUL R31, R31, UR10 ;  /* 0x0000000a1f1f7c20 */ /* 0x000fe20008400000 */
[C---:B------:R-:W-:Y:S01]  /*2350*/  ISETP.GT.U32.AND.EX P5, PT, R81.reuse, RZ, PT, P5 ;  /* 0x000000ff5100720c */ /* 0x040fe20003fa4150 */
[----:B------:R-:W-:Y:S01]  /*2360*/  BAR.SYNC.DEFER_BLOCKING 0x0 ;  /* 0x0000000000007b1d */ /* 0x000fe20000010000 */
[----:B------:R-:W-:-:S02]  /*2370*/  ISETP.GT.U32.AND.EX P1, PT, R81, RZ, PT, P1 ;  /* 0x000000ff5100720c */ /* 0x000fc40003f24110 */
[----:B------:R-:W-:Y:S02]  /*2380*/  ISETP.GT.U32.AND.EX P6, PT, R81, RZ, PT, P6 ;  /* 0x000000ff5100720c */ /* 0x000fe40003fc4160 */
[----:B------:R-:W-:Y:S02]  /*2390*/  FSEL R82, R19, -INF , !P5 ;  /* 0xff80000013527808 */ /* 0x000fe40006800000 */
[----:B------:R-:W-:Y:S02]  /*23a0*/  ISETP.GT.U32.AND.EX P2, PT, R81, RZ, PT, P2 ;  /* 0x000000ff5100720c */ /* 0x000fe40003f44120 */
[----:B------:R-:W-:Y:S02]  /*23b0*/  FSEL R19, R12, -INF , !P1 ;  /* 0xff8000000c137808 */ /* 0x000fe40004800000 */
[----:B------:R-:W-:Y:S02]  /*23c0*/  FSEL R12, R13, -INF , !P6 ;  /* 0xff8000000d0c7808 */ /* 0x000fe40007000000 */
[----:B------:R-:W-:-:S02]  /*23d0*/  ISETP.GE.U32.AND P1, PT, R3, R7, PT ;  /* 0x000000070300720c */ /* 0x000fc40003f26070 */
[-C--:B------:R-:W-:Y:S01]  /*23e0*/  ISETP.GT.U32.AND P6, PT, R3, R6.reuse, PT ;  /* 0x000000060300720c */ /* 0x080fe20003fc4070 */
[----:B------:R-:W-:Y:S01]  /*23f0*/  FMUL R32, R54, UR10 ;  /* 0x0000000a36207c20 */ /* 0x000fe20008400000 */
[----:B------:R-:W-:Y:S01]  /*2400*/  FSEL R76, R33, -INF , !P2 ;  /* 0xff800000214c7808 */ /* 0x000fe20005000000 */
[----:B------:R-:W-:Y:S01]  /*2410*/  FMUL R33, R53, UR10 ;  /* 0x0000000a35217c20 */ /* 0x000fe20008400000 */
[----:B------:R-:W-:Y:S02]  /*2420*/  ISETP.GT.U32.AND P5, PT, R10, R6, PT ;  /* 0x000000060a00720c */ /* 0x000fe40003fa4070 */
[----:B------:R-:W-:Y:S02]  /*2430*/  ISETP.GT.U32.AND P2, PT, R3, R7, PT ;  /* 0x000000070300720c */ /* 0x000fe40003f44070 */
[C---:B------:R-:W-:Y:S02]  /*2440*/  ISETP.GE.U32.AND.EX P1, PT, R81.reuse, RZ, PT, P1 ;  /* 0x000000ff5100720c */ /* 0x040fe40003f26110 */
[----:B------:R-:W-:-:S02]  /*2450*/  ISETP.GT.U32.AND.EX P6, PT, R81, RZ, PT, P6 ;  /* 0x000000ff5100720c */ /* 0x000fc40003fc4160 */
[----:B------:R-:W-:Y:S01]  /*2460*/  LOP3.LUT R10, R3, 0x38, RZ, 0xfc, !PT ;  /* 0x00000038030a7812 */ /* 0x000fe200078efcff */
[----:B------:R-:W-:Y:S01]  /*2470*/  FMUL R17, R62, UR10 ;  /* 0x0000000a3e117c20 */ /* 0x000fe20008400000 */
[----:B------:R-:W-:Y:S01]  /*2480*/  FMUL R13, R52, UR10 ;  /* 0x0000000a340d7c20 */ /* 0x000fe20008400000 */
[----:B------:R-:W-:Y:S02]  /*2490*/  ISETP.GT.U32.AND.EX P2, PT, R81, RZ, PT, P2 ;  /* 0x000000ff5100720c */ /* 0x000fe40003f44120 */
[----:B------:R-:W-:Y:S02]  /*24a0*/  FSEL R33, R33, -INF , !P1 ;  /* 0xff80000021217808 */ /* 0x000fe40004800000 */
[----:B------:R-:W-:Y:S02]  /*24b0*/  FSEL R32, R32, -INF , !P6 ;  /* 0xff80000020207808 */ /* 0x000fe40007000000 */
[----:B------:R-:W-:Y:S02]  /*24c0*/  ISETP.GT.U32.AND P1, PT, R10, R7, PT ;  /* 0x000000070a00720c */ /* 0x000fe40003f24070 */
[----:B------:R-:W-:-:S02]  /*24d0*/  ISETP.GE.U32.AND P6, PT, R3, R6, PT ;  /* 0x000000060300720c */ /* 0x000fc40003fc6070 */
[----:B------:R-:W-:Y:S02]  /*24e0*/  FSEL R13, R13, -INF , !P2 ;  /* 0xff8000000d0d7808 */ /* 0x000fe40005000000 */
[----:B------:R-:W-:Y:S02]  /*24f0*/  FSEL R17, R17, -INF , !P2 ;  /* 0xff80000011117808 */ /* 0x000fe40005000000 */
[----:B------:R-:W-:Y:S02]  /*2500*/  ISETP.GT.U32.AND P2, PT, R10, R6, PT ;  /* 0x000000060a00720c */ /* 0x000fe40003f44070 */
[C---:B------:R-:W-:Y:S02]  /*2510*/  ISETP.GE.U32.AND.EX P6, PT, R81.reuse, RZ, PT, P6 ;  /* 0x000000ff5100720c */ /* 0x040fe40003fc6160 */
[----:B------:R-:W-:Y:S02]  /*2520*/  ISETP.GT.U32.AND.EX P1, PT, R81, RZ, PT, P1 ;  /* 0x000000ff5100720c */ /* 0x000fe40003f24110 */
[----:B------:R-:W-:-:S02]  /*2530*/  LOP3.LUT R10, R3, 0x20, RZ, 0xfc, !PT ;  /* 0x00000020030a7812 */ /* 0x000fc400078efcff */
[----:B------:R-:W-:Y:S02]  /*2540*/  LOP3.LUT R52, R3, 0x39, RZ, 0xfc, !PT ;  /* 0x0000003903347812 */ /* 0x000fe400078efcff */
[----:B------:R-:W-:Y:S02]  /*2550*/  FSEL R3, R55, -INF , !P6 ;  /* 0xff80000037037808 */ /* 0x000fe40007000000 */
[----:B------:R-:W-:Y:S02]  /*2560*/  FSEL R90, R28, -INF , !P1 ;  /* 0xff8000001c5a7808 */ /* 0x000fe40004800000 */
[-C--:B------:R-:W-:Y:S02]  /*2570*/  ISETP.GT.U32.AND P6, PT, R10, R7.reuse, PT ;  /* 0x000000070a00720c */ /* 0x080fe40003fc4070 */
[----:B------:R-:W-:Y:S02]  /*2580*/  ISETP.GT.U32.AND P1, PT, R52, R7, PT ;  /* 0x000000073400720c */ /* 0x000fe40003f24070 */
[----:B------:R-:W-:-:S02]  /*2590*/  ISETP.GT.U32.AND.EX P6, PT, R81, RZ, PT, P6 ;  /* 0x000000ff5100720c */ /* 0x000fc40003fc4160 */
[----:B------:R-:W-:Y:S02]  /*25a0*/  ISETP.GT.U32.AND.EX P1, PT, R81, RZ, PT, P1 ;  /* 0x000000ff5100720c */ /* 0x000fe40003f24110 */
[----:B------:R-:W-:Y:S02]  /*25b0*/  FSEL R80, R16, -INF , !P6 ;  /* 0xff80000010507808 */ /* 0x000fe40007000000 */
[----:B------:R-:W-:Y:S02]  /*25c0*/  FSEL R95, R29, -INF , !P1 ;  /* 0xff8000001d5f7808 */ /* 0x000fe40004800000 */
[-C--:B------:R-:W-:Y:S02]  /*25d0*/  ISETP.GT.U32.AND P6, PT, R52, R6.reuse, PT ;  /* 0x000000063400720c */ /* 0x080fe40003fc4070 */
[----:B------:R-:W-:Y:S02]  /*25e0*/  ISETP.GT.U32.AND P1, PT, R10, R6, PT ;  /* 0x000000060a00720c */ /* 0x000fe40003f24070 */
[----:B------:R-:W-:-:S04]  /*25f0*/  FMNMX3 R6, R13, R33, R11, !PT ;  /* 0x000000210d067276 */ /* 0x000fc8000780000b */
[----:B------:R-:W-:-:S04]  /*2600*/  FMNMX3 R6, R6, R5, R63, !PT ;  /* 0x0000000506067276 */ /* 0x000fc8000780003f */
[----:B------:R-:W-:-:S04]  /*2610*/  FMNMX3 R29, R6, R72, R83, !PT ;  /* 0x00000048061d7276 */ /* 0x000fc80007800053 */
[----:B------:R-:W-:-:S04]  /*2620*/  FMNMX3 R6, R29, R38, R80, !PT ;  /* 0x000000261d067276 */ /* 0x000fc80007800050 */
[----:B------:R-:W-:-:S04]  /*2630*/  FMNMX3 R6, R6, R79, R77, !PT ;  /* 0x0000004f06067276 */ /* 0x000fc8000780004d */
[----:B------:R-:W-:Y:S02]  /*2640*/  FMNMX3 R29, R6, R76, R19, !PT ;  /* 0x0000004c061d7276 */ /* 0x000fe40007800013 */
[----:B------:R-:W-:Y:S02]  /*2650*/  FMNMX3 R6, R32, R3, R17, !PT ;  /* 0x0000000320067276 */ /* 0x000fe40007800011 */
[----:B------:R-:W-:Y:S02]  /*2660*/  FMNMX3 R16, R29, R12, R90, !PT ;  /* 0x0000000c1d107276 */ /* 0x000fe4000780005a */
[----:B------:R-:W-:Y:S02]  /*2670*/  FMNMX3 R10, R6, R84, R61, !PT ;  /* 0x00000054060a7276 */ /* 0x000fe4000780003d */
[----:B------:R-:W-:Y:S02]  /*2680*/  FMNMX R6, R95, R16, !PT ;  /* 0x000000105f067209 */ /* 0x000fe40007800000 */
[----:B------:R-:W-:-:S02]  /*2690*/  ISETP.GT.U32.AND.EX P1, PT, R81, RZ, PT, P1 ;  /* 0x000000ff5100720c */ /* 0x000fc40003f24110 */
[C---:B------:R-:W-:Y:S01]  /*26a0*/  ISETP.GT.U32.AND.EX P0, PT, R81.reuse, RZ, PT, P0 ;  /* 0x000000ff5100720c */ /* 0x040fe20003f04100 */
[----:B------:R-:W0:Y:S01]  /*26b0*/  SHFL.BFLY PT, R29, R6, 0x2, 0x1f ;  /* 0x0c401f00061d7f89 */ /* 0x000e2200000e0000 */
[----:B------:R-:W-:Y:S02]  /*26c0*/  FSEL R78, R18, -INF , !P1 ;  /* 0xff800000124e7808 */ /* 0x000fe40004800000 */
[----:B------:R-:W-:Y:S02]  /*26d0*/  FMNMX3 R53, R10, R39, R37, !PT ;  /* 0x000000270a357276 */ /* 0x000fe40007800025 */
[C---:B------:R-:W-:Y:S02]  /*26e0*/  ISETP.GT.U32.AND.EX P4, PT, R81.reuse, RZ, PT, P4 ;  /* 0x000000ff5100720c */ /* 0x040fe40003f84140 */
[C---:B------:R-:W-:Y:S02]  /*26f0*/  ISETP.GT.U32.AND.EX P3, PT, R81.reuse, RZ, PT, P3 ;  /* 0x000000ff5100720c */ /* 0x040fe40003f64130 */
[----:B------:R-:W-:-:S02]  /*2700*/  ISETP.GT.U32.AND.EX P5, PT, R81, RZ, PT, P5 ;  /* 0x000000ff5100720c */ /* 0x000fc40003fa4150 */
[C---:B------:R-:W-:Y:S02]  /*2710*/  ISETP.GT.U32.AND.EX P2, PT, R81.reuse, RZ, PT, P2 ;  /* 0x000000ff5100720c */ /* 0x040fe40003f44120 */
[----:B------:R-:W-:Y:S02]  /*2720*/  ISETP.GT.U32.AND.EX P6, PT, R81, RZ, PT, P6 ;  /* 0x000000ff5100720c */ /* 0x000fe40003fc4160 */
[----:B------:R-:W-:Y:S02]  /*2730*/  FSEL R81, R34, -INF , !P0 ;  /* 0xff80000022517808 */ /* 0x000fe40004000000 */
[----:B------:R-:W-:Y:S02]  /*2740*/  FMNMX3 R53, R53, R36, R78, !PT ;  /* 0x0000002435357276 */ /* 0x000fe4000780004e */
[----:B------:R-:W-:Y:S02]  /*2750*/  FSEL R85, R35, -INF , !P4 ;  /* 0xff80000023557808 */ /* 0x000fe40006000000 */
[----:B------:R-:W-:-:S02]  /*2760*/  FSEL R92, R14, -INF , !P3 ;  /* 0xff8000000e5c7808 */ /* 0x000fc40005800000 */
[----:B------:R-:W-:Y:S02]  /*2770*/  FMNMX3 R53, R53, R82, R81, !PT ;  /* 0x0000005235357276 */ /* 0x000fe40007800051 */
[----:B------:R-:W-:Y:S02]  /*2780*/  FSEL R93, R15, -INF , !P5 ;  /* 0xff8000000f5d7808 */ /* 0x000fe40006800000 */
[----:B------:R-:W-:Y:S02]  /*2790*/  FSEL R94, R30, -INF , !P2 ;  /* 0xff8000001e5e7808 */ /* 0x000fe40005000000 */
[----:B------:R-:W-:Y:S02]  /*27a0*/  FMNMX3 R53, R53, R85, R92, !PT ;  /* 0x0000005535357276 */ /* 0x000fe4000780005c */
[----:B------:R-:W-:Y:S02]  /*27b0*/  FSEL R96, R31, -INF , !P6 ;  /* 0xff8000001f607808 */ /* 0x000fe40007000000 */
[----:B------:R-:W-:-:S04]  /*27c0*/  FMNMX3 R53, R53, R93, R94, !PT ;  /* 0x0000005d35357276 */ /* 0x000fc8000780005e */
[----:B------:R-:W-:Y:S02]  /*27d0*/  FMNMX R53, R96, R53, !PT ;  /* 0x0000003560357209 */ /* 0x000fe40007800000 */
[----:B0-----:R-:W-:-:S03]  /*27e0*/  FMNMX R31, R6, R29, !PT ;  /* 0x0000001d061f7209 */ /* 0x001fc60007800000 */
[----:B------:R-:W0:Y:S04]  /*27f0*/  SHFL.BFLY PT, R6, R53, 0x2, 0x1f ;  /* 0x0c401f0035067f89 */ /* 0x000e2800000e0000 */
[----:B------:R-:W1:Y:S01]  /*2800*/  SHFL.BFLY PT, R10, R31, 0x1, 0x1f ;  /* 0x0c201f001f0a7f89 */ /* 0x000e6200000e0000 */
[----:B0-----:R-:W-:-:S05]  /*2810*/  FMNMX R29, R53, R6, !PT ;  /* 0x00000006351d7209 */ /* 0x001fca0007800000 */
[----:B------:R-:W0:Y:S01]  /*2820*/  SHFL.BFLY PT, R14, R29, 0x1, 0x1f ;  /* 0x0c201f001d0e7f89 */ /* 0x000e2200000e0000 */
[----:B-1----:R-:W-:-:S05]  /*2830*/  FMNMX3 R10, R31, R10, R2, !PT ;  /* 0x0000000a1f0a7276 */ /* 0x002fca0007800002 */
[----:B------:R-:W-:Y:S01]  /*2840*/  FADD R11, R11, -R10 ;  /* 0x8000000a0b0b7221 */ /* 0x000fe20000000000 */
[----:B--2---:R-:W-:Y:S03]  /*2850*/  STS.U16 [R8+UR8+0x8000], R89 ;  /* 0x0080005908007988 */ /* 0x004fe60008000408 */
[----:B------:R-:W-:Y:S01]  /*2860*/  FMUL R6, R11, 1.4426950216293334961 ;  /* 0x3fb8aa3b0b067820 */ /* 0x000fe20000400000 */
[----:B---3--:R1:W-:Y:S04]  /*2870*/  STS.U16 [R8+UR8+0x9000], R88 ;  /* 0x0090005808007988 */ /* 0x0083e80008000408 */
[----:B----4-:R-:W-:Y:S04]  /*2880*/  STS.U16 [R8+UR8+0x8400], R104 ;  /* 0x0084006808007988 */ /* 0x010fe80008000408 */
[----:B-----5:R-:W-:Y:S04]  /*2890*/  STS.U16 [R8+UR8+0x8800], R105 ;  /* 0x0088006908007988 */ /* 0x020fe80008000408 */
[----:B------:R2:W-:Y:S04]  /*28a0*/  STS.U16 [R8+UR8+0x9800], R4 ;  /* 0x0098000408007988 */ /* 0x0005e80008000408 */
[----:B------:R3:W-:Y:S04]  /*28b0*/  STS.U16 [R8+UR8+0x8c00], R86 ;  /* 0x008c005608007988 */ /* 0x0007e80008000408 */
[----:B------:R4:W-:Y:S04]  /*28c0*/  STS.U16 [R8+UR8+0x9400], R87 ;  /* 0x0094005708007988 */ /* 0x0009e80008000408 */
[----:B------:R-:W-:Y:S01]  /*28d0*/  STS.U16 [R8+UR8+0x9c00], R99 ;  /* 0x009c006308007988 */ /* 0x000fe20008000408 */
[----:B0-----:R-:W-:Y:S01]  /*28e0*/  FMNMX3 R11, R29, R14, R0, !PT ;  /* 0x0000000e1d0b7276 */ /* 0x001fe20007800000 */
[----:B------:R-:W-:Y:S04]  /*28f0*/  BAR.SYNC.DEFER_BLOCKING 0x0 ;  /* 0x0000000000007b1d */ /* 0x000fe80000010000 */
[--C-:B------:R-:W-:Y:S01]  /*2900*/  FADD R32, R32, -R11.reuse ;  /* 0x8000000b20207221 */ /* 0x100fe20000000000 */
[----:B------:R-:W-:Y:S01]  /*2910*/  FADD R2, -R10, R2 ;  /* 0x000000020a027221 */ /* 0x000fe20000000100 */
[--C-:B------:R-:W-:Y:S01]  /*2920*/  FADD R13, R13, -R10.reuse ;  /* 0x8000000a0d0d7221 */ /* 0x100fe20000000000 */
[----:B------:R-:W-:Y:S01]  /*2930*/  FADD R33, R33, -R10 ;  /* 0x8000000a21217221 */ /* 0x000fe20000000000 */
[----:B------:R-:W-:Y:S01]  /*2940*/  FMUL R32, R32, 1.4426950216293334961 ;  /* 0x3fb8aa3b20207820 */ /* 0x000fe20000400000 */
[----:B------:R-:W-:Y:S01]  /*2950*/  FMUL R14, R2, 1.4426950216293334961 ;  /* 0x3fb8aa3b020e7820 */ /* 0x000fe20000400000 */
[----:B------:R-:W-:Y:S01]  /*2960*/  FMUL R15, R13, 1.4426950216293334961 ;  /* 0x3fb8aa3b0d0f7820 */ /* 0x000fe20000400000 */
[--C-:B------:R-:W-:Y:S01]  /*2970*/  FADD R2, R3, -R11.reuse ;  /* 0x8000000b03027221 */ /* 0x100fe20000000000 */
[----:B------:R-:W-:Y:S01]  /*2980*/  FMUL R13, R33, 1.4426950216293334961 ;  /* 0x3fb8aa3b210d7820 */ /* 0x000fe20000400000 */
[----:B------:R0:W-:Y:S01]  /*2990*/  MUFU.EX2 R3, R32 ;  /* 0x0000002000037308 */ /* 0x0001e20000000800 */
[----:B------:R-:W-:Y:S01]  /*29a0*/  FADD R0, -R11, R0 ;  /* 0x000000000b007221 */ /* 0x000fe20000000100 */
[--C-:B------:R-:W-:Y:S01]  /*29b0*/  FADD R5, R5, -R10.reuse ;  /* 0x8000000a05057221 */ /* 0x100fe20000000000 */
[--C-:B------:R-:W-:Y:S01]  /*29c0*/  FADD R17, R17, -R11.reuse ;  /* 0x8000000b11117221 */ /* 0x100fe20000000000 */
[----:B------:R-:W-:Y:S01]  /*29d0*/  FADD R84, R84, -R11 ;  /* 0x8000000b54547221 */ /* 0x000fe20000000000 */
[----:B------:R-:W5:Y:S04]  /*29e0*/  LDSM.16.M88.4 R28, [R9+UR8+0x8000] ;  /* 0x00800008091c783b */ /* 0x000f680008000200 */
[----:B0-----:R-:W0:Y:S01]  /*29f0*/  LDSM.16.M88.4 R32, [R9+UR8+0x8400] ;  /* 0x008400080920783b */ /* 0x001e220008000200 */
[----:B-1----:R-:W-:Y:S01]  /*2a00*/  FMUL R88, R0, 1.4426950216293334961 ;  /* 0x3fb8aa3b00587820 */ /* 0x002fe20000400000 */
[----:B------:R-:W-:Y:S01]  /*2a10*/  FMUL R5, R5, 1.4426950216293334961 ;  /* 0x3fb8aa3b05057820 */ /* 0x000fe20000400000 */
[----:B------:R-:W-:Y:S01]  /*2a20*/  FMUL R16, R17, 1.4426950216293334961 ;  /* 0x3fb8aa3b11107820 */ /* 0x000fe20000400000 */
[----:B------:R-:W-:Y:S01]  /*2a30*/  FMUL R0, R84, 1.4426950216293334961 ;  /* 0x3fb8aa3b54007820 */ /* 0x000fe20000400000 */
[----:B------:R-:W-:Y:S01]  /*2a40*/  FMUL R2, R2, 1.4426950216293334961 ;  /* 0x3fb8aa3b02027820 */ /* 0x000fe20000400000 */
[----:B------:R-:W1:Y:S01]  /*2a50*/  MUFU.EX2 R89, R14 ;  /* 0x0000000e00597308 */ /* 0x000e620000000800 */
[----:B------:R-:W-:-:S07]  /*2a60*/  FADD R83, R83, -R10 ;  /* 0x8000000a53537221 */ /* 0x000fce0000000000 */
[----:B------:R-:W0:Y:S08]  /*2a70*/  MUFU.EX2 R88, R88 ;  /* 0x0000005800587308 */ /* 0x000e300000000800 */
[----:B------:R-:W-:Y:S08]  /*2a80*/  MUFU.EX2 R15, R15 ;  /* 0x0000000f000f7308 */ /* 0x000ff00000000800 */
[----:B------:R-:W0:Y:S08]  /*2a90*/  MUFU.EX2 R13, R13 ;  /* 0x0000000d000d7308 */ /* 0x000e300000000800 */
[----:B------:R-:W-:Y:S08]  /*2aa0*/  MUFU.EX2 R6, R6 ;  /* 0x0000000600067308 */ /* 0x000ff00000000800 */
[----:B------:R-:W-:Y:S08]  /*2ab0*/  MUFU.EX2 R5, R5 ;  /* 0x0000000500057308 */ /* 0x000ff00000000800 */
[----:B--2---:R2:W0:Y:S08]  /*2ac0*/  MUFU.EX2 R4, R2 ;  /* 0x0000000200047308 */ /* 0x0044300000000800 */
[----:B------:R-:W-:Y:S08]  /*2ad0*/  MUFU.EX2 R16, R16 ;  /* 0x0000001000107308 */ /* 0x000ff00000000800 */
[----:B------:R-:W0:Y:S01]  /*2ae0*/  MUFU.EX2 R0, R0 ;  /* 0x0000000000007308 */ /* 0x000e220000000800 */
[----:B------:R-:W-:Y:S01]  /*2af0*/  FMUL R83, R83, 1.4426950216293334961 ;  /* 0x3fb8aa3b53537820 */ /* 0x000fe20000400000 */
[--C-:B------:R-:W-:Y:S01]  /*2b00*/  FADD R63, R63, -R10.reuse ;  /* 0x8000000a3f3f7221 */ /* 0x100fe20000000000 */
[--C-:B------:R-:W-:Y:S01]  /*2b10*/  FADD R72, R72, -R10.reuse ;  /* 0x8000000a48487221 */ /* 0x100fe20000000000 */
[--C-:B------:R-:W-:Y:S01]  /*2b20*/  FADD R61, R61, -R11.reuse ;  /* 0x8000000b3d3d7221 */ /* 0x100fe20000000000 */
[--C-:B------:R-:W-:Y:S01]  /*2b30*/  FADD R39, R39, -R11.reuse ;  /* 0x8000000b27277221 */ /* 0x100fe20000000000 */
[--C-:B------:R-:W-:Y:S01]  /*2b40*/  FADD R37, R37, -R11.reuse ;  /* 0x8000000b25257221 */ /* 0x100fe20000000000 */
[----:B------:R-:W-:Y:S01]  /*2b50*/  FADD R36, R36, -R11 ;  /* 0x8000000b24247221 */ /* 0x000fe20000000000 */
[----:B------:R-:W-:Y:S01]  /*2b60*/  FADD R38, R38, -R10 ;  /* 0x8000000a26267221 */ /* 0x000fe20000000000 */
[----:B------:R0:W-:Y:S01]  /*2b70*/  MUFU.EX2 R84, R83 ;  /* 0x0000005300547308 */ /* 0x0001e20000000800 */
[----:B--2---:R-:W-:Y:S01]  /*2b80*/  FMUL R2, R63, 1.4426950216293334961 ;  /* 0x3fb8aa3b3f027820 */ /* 0x004fe20000400000 */
[----:B------:R-:W-:Y:S01]  /*2b90*/  FMUL R14, R72, 1.4426950216293334961 ;  /* 0x3fb8aa3b480e7820 */ /* 0x000fe20000400000 */
[----:B------:R-:W-:Y:S01]  /*2ba0*/  FMUL R17, R61, 1.4426950216293334961 ;  /* 0x3fb8aa3b3d117820 */ /* 0x000fe20000400000 */
[----:B------:R-:W-:Y:S01]  /*2bb0*/  FMUL R18, R39, 1.4426950216293334961 ;  /* 0x3fb8aa3b27127820 */ /* 0x000fe20000400000 */
[----:B---3--:R-:W-:Y:S01]  /*2bc0*/  FMUL R86, R37, 1.4426950216293334961 ;  /* 0x3fb8aa3b25567820 */ /* 0x008fe20000400000 */
[----:B------:R-:W-:Y:S01]  /*2bd0*/  FMUL R38, R38, 1.4426950216293334961 ;  /* 0x3fb8aa3b26267820 */ /* 0x000fe20000400000 */
[C---:B-1----:R-:W-:Y:S01]  /*2be0*/  FMUL R52, R89.reuse, R20 ;  /* 0x0000001459347220 */ /* 0x042fe20000400000 */
[----:B0-----:R-:W-:Y:S01]  /*2bf0*/  FMUL R83, R36, 1.4426950216293334961 ;  /* 0x3fb8aa3b24537820 */ /* 0x001fe20000400000 */
[----:B------:R-:W-:Y:S01]  /*2c00*/  FMUL R53, R89, R21 ;  /* 0x0000001559357220 */ /* 0x000fe20000400000 */
[C---:B------:R-:W-:Y:S01]  /*2c10*/  FMUL R54, R88.reuse, R22 ;  /* 0x0000001658367220 */ /* 0x040fe20000400000 */
[----:B------:R-:W-:Y:S01]  /*2c20*/  FMUL R55, R88, R23 ;  /* 0x0000001758377220 */ /* 0x000fe20000400000 */
[----:B------:R-:W-:Y:S01]  /*2c30*/  F2FP.F16.F32.PACK_AB R20, R13, R15 ;  /* 0x0000000f0d14723e */ /* 0x000fe200000000ff */
[----:B------:R-:W-:Y:S01]  /*2c40*/  MUFU.EX2 R2, R2 ;  /* 0x0000000200027308 */ /* 0x000fe20000000800 */
[----:B------:R-:W-:Y:S01]  /*2c50*/  F2FP.F16.F32.PACK_AB R21, R4, R3 ;  /* 0x000000030415723e */ /* 0x000fe200000000ff */
[----:B------:R-:W-:Y:S01]  /*2c60*/  FMUL R44, R89, R44 ;  /* 0x0000002c592c7220 */ /* 0x000fe20000400000 */
[----:B------:R-:W-:Y:S01]  /*2c70*/  F2FP.F16.F32.PACK_AB R22, R5, R6 ;  /* 0x000000060516723e */ /* 0x000fe200000000ff */
[C---:B------:R-:W-:Y:S01]  /*2c80*/  FMUL R45, R89.reuse, R45 ;  /* 0x0000002d592d7220 */ /* 0x040fe20000400000 */
[----:B------:R-:W-:Y:S01]  /*2c90*/  F2FP.F16.F32.PACK_AB R23, R0, R16 ;  /* 0x000000100017723e */ /* 0x000fe200000000ff */
[C---:B------:R-:W-:Y:S01]  /*2ca0*/  FMUL R36, R89.reuse, R24 ;  /* 0x0000001859247220 */ /* 0x040fe20000400000 */
[----:B------:R-:W-:Y:S01]  /*2cb0*/  FMUL R37, R89, R25 ;  /* 0x0000001959257220 */ /* 0x000fe20000400000 */
[----:B----4-:R0:W-:Y:S01]  /*2cc0*/  MUFU.EX2 R87, R38 ;  /* 0x0000002600577308 */ /* 0x0101e20000000800 */
[C---:B------:R-:W-:Y:S01]  /*2cd0*/  FMUL R39, R88.reuse, R27 ;  /* 0x0000001b58277220 */ /* 0x040fe20000400000 */
[C---:B------:R-:W-:Y:S01]  /*2ce0*/  FMUL R46, R88.reuse, R46 ;  /* 0x0000002e582e7220 */ /* 0x040fe20000400000 */
[C---:B------:R-:W-:Y:S01]  /*2cf0*/  FMUL R47, R88.reuse, R47 ;  /* 0x0000002f582f7220 */ /* 0x040fe20000400000 */
[C---:B-----5:R-:W-:Y:S01]  /*2d00*/  HMMA.16816.F32 R52, R20.reuse, R28, R52 ;  /* 0x0000001c1434723c */ /* 0x060fe20000001834 */
[----:B------:R-:W-:Y:S03]  /*2d10*/  LDSM.16.M88.4 R60, [R9+UR8+0x9800] ;  /* 0x00980008093c783b */ /* 0x000fe60008000200 */
[----:B------:R-:W1:Y:S01]  /*2d20*/  MUFU.EX2 R14, R14 ;  /* 0x0000000e000e7308 */ /* 0x000e620000000800 */
[----:B0-----:R-:W-:Y:S01]  /*2d30*/  FMUL R38, R88, R26 ;  /* 0x0000001a58267220 */ /* 0x001fe20000400000 */
[----:B------:R-:W-:Y:S06]  /*2d40*/  LDSM.16.M88.4 R72, [R9+UR8+0x9c00] ;  /* 0x009c00080948783b */ /* 0x000fec0008000200 */
[----:B------:R-:W-:Y:S01]  /*2d50*/  MUFU.EX2 R17, R17 ;  /* 0x0000001100117308 */ /* 0x000fe20000000800 */
[----:B------:R-:W-:Y:S07]  /*2d60*/  HMMA.16816.F32 R36, R20, R32, R36 ;  /* 0x000000201424723c */ /* 0x000fee0000001824 */
[----:B------:R-:W0:Y:S08]  /*2d70*/  MUFU.EX2 R18, R18 ;  /* 0x0000001200127308 */ /* 0x000e300000000800 */
[----:B------:R-:W-:Y:S08]  /*2d80*/  MUFU.EX2 R86, R86 ;  /* 0x0000005600567308 */ /* 0x000ff00000000800 */
[----:B------:R-:W2:Y:S01]  /*2d90*/  MUFU.EX2 R83, R83 ;  /* 0x0000005300537308 */ /* 0x000ea20000000800 */
[----:B-1----:R-:W-:-:S02]  /*2da0*/  F2FP.F16.F32.PACK_AB R24, R14, R2 ;  /* 0x000000020e18723e */ /* 0x002fc400000000ff */
[----:B0-----:R-:W-:Y:S02]  /*2db0*/  F2FP.F16.F32.PACK_AB R25, R18, R17 ;  /* 0x000000111219723e */ /* 0x001fe400000000ff */
[----:B------:R-:W-:Y:S02]  /*2dc0*/  F2FP.F16.F32.PACK_AB R26, R87, R84 ;  /* 0x00000054571a723e */ /* 0x000fe400000000ff */
[----:B--2---:R-:W-:-:S07]  /*2dd0*/  F2FP.F16.F32.PACK_AB R27, R83, R86 ;  /* 0x00000056531b723e */ /* 0x004fce00000000ff */
[C---:B------:R-:W-:Y:S01]  /*2de0*/  HMMA.16816.F32 R28, R24.reuse, R30, R52 ;  /* 0x0000001e181c723c */ /* 0x040fe20000001834 */
[C---:B------:R-:W-:Y:S01]  /*2df0*/  FMUL R52, R89.reuse, R40 ;  /* 0x0000002859347220 */ /* 0x040fe20000400000 */
[----:B------:R-:W-:Y:S01]  /*2e00*/  FMUL R53, R89, R41 ;  /* 0x0000002959357220 */ /* 0x000fe20000400000 */
[C---:B------:R-:W-:Y:S01]  /*2e10*/  FMUL R54, R88.reuse, R42 ;  /* 0x0000002a58367220 */ /* 0x040fe20000400000 */
[----:B------:R-:W-:Y:S02]  /*2e20*/  FMUL R55, R88, R43 ;  /* 0x0000002b58377220 */ /* 0x000fe40000400000 */
        /* <DEDUP_REMOVED lines=9> */
[C---:B------:R-:W-:Y:S01]  /*2ec0*/  FMUL R48, R89.reuse, R48 ;  /* 0x0000003059307220 */ /* 0x040fe20000400000 */
[C---:B------:R-:W-:Y:S01]  /*2ed0*/  FMUL R49, R89.reuse, R49 ;  /* 0x0000003159317220 */ /* 0x040fe20000400000 */
[C---:B------:R-:W-:Y:S01]  /*2ee0*/  FMUL R50, R88.reuse, R50 ;  /* 0x0000003258327220 */ /* 0x040fe20000400000 */
[C---:B------:R-:W-:Y:S01]  /*2ef0*/  FMUL R51, R88.reuse, R51 ;  /* 0x0000003358337220 */ /* 0x040fe20000400000 */
[C---:B------:R-:W-:Y:S01]  /*2f00*/  FMUL R56, R89.reuse, R56 ;  /* 0x0000003859387220 */ /* 0x040fe20000400000 */
[----:B------:R-:W-:Y:S01]  /*2f10*/  FMUL R57, R89, R57 ;  /* 0x0000003959397220 */ /* 0x000fe20000400000 */
[C---:B------:R-:W-:Y:S01]  /*2f20*/  FMUL R58, R88.reuse, R58 ;  /* 0x0000003a583a7220 */ /* 0x040fe20000400000 */
[----:B------:R-:W-:Y:S01]  /*2f30*/  FMUL R59, R88, R59 ;  /* 0x0000003b583b7220 */ /* 0x000fe20000400000 */
[----:B------:R-:W-:Y:S01]  /*2f40*/  FADD R13, R15, R13 ;  /* 0x0000000d0f0d7221 */ /* 0x000fe20000000000 */
[----:B------:R-:W-:-:S03]  /*2f50*/  FADD R15, R3, R4 ;  /* 0x00000004030f7221 */ /* 0x000fc60000000000 */
[----:B------:R-:W-:Y:S01]  /*2f60*/  FADD R6, R6, R13 ;  /* 0x0000000d06067221 */ /* 0x000fe20000000000 */
[----:B------:R-:W-:Y:S01]  /*2f70*/  FADD R12, R12, -R10 ;  /* 0x8000000a0c0c7221 */ /* 0x000fe20000000000 */
[----:B------:R-:W-:Y:S01]  /*2f80*/  FADD R15, R16, R15 ;  /* 0x0000000f100f7221 */ /* 0x000fe20000000000 */
[C---:B------:R-:W-:Y:S01]  /*2f90*/  FMUL R64, R89.reuse, R64 ;  /* 0x0000004059407220 */ /* 0x040fe20000400000 */
[C---:B------:R-:W-:Y:S01]  /*2fa0*/  FMUL R65, R89.reuse, R65 ;  /* 0x0000004159417220 */ /* 0x040fe20000400000 */
[C---:B------:R-:W-:Y:S01]  /*2fb0*/  FMUL R66, R88.reuse, R66 ;  /* 0x0000004258427220 */ /* 0x040fe20000400000 */
[----:B------:R-:W-:Y:S01]  /*2fc0*/  FMUL R67, R88, R67 ;  /* 0x0000004358437220 */ /* 0x000fe20000400000 */
[C---:B------:R-:W-:Y:S01]  /*2fd0*/  FMUL R68, R89.reuse, R68 ;  /* 0x0000004459447220 */ /* 0x040fe20000400000 */
[----:B------:R-:W-:Y:S01]  /*2fe0*/  FMUL R69, R89, R69 ;  /* 0x0000004559457220 */ /* 0x000fe20000400000 */
[C---:B0-----:R-:W-:Y:S08]  /*2ff0*/  HMMA.16816.F32 R48, R20.reuse, R44, R48 ;  /* 0x0000002c1430723c */ /* 0x041ff00000001830 */
[----:B-1----:R-:W-:Y:S01]  /*3000*/  HMMA.16816.F32 R56, R20, R52, R56 ;  /* 0x000000341438723c */ /* 0x002fe20000001838 */
[----:B------:R-:W-:-:S04]  /*3010*/  FADD R53, R5, R6 ;  /* 0x0000000605357221 */ /* 0x000fc80000000000 */
[----:B------:R-:W-:Y:S01]  /*3020*/  FADD R53, R2, R53 ;  /* 0x0000003502357221 */ /* 0x000fe20000000000 */
[C---:B------:R-:W-:Y:S01]  /*3030*/  FMUL R70, R88.reuse, R70 ;  /* 0x0000004658467220 */ /* 0x040fe20000400000 */
[----:B------:R-:W-:Y:S01]  /*3040*/  FMUL R71, R88, R71 ;  /* 0x0000004758477220 */ /* 0x000fe20000400000 */
[----:B------:R-:W-:Y:S01]  /*3050*/  FMUL R4, R12, 1.4426950216293334961 ;  /* 0x3fb8aa3b0c047820 */ /* 0x000fe20000400000 */
[----:B------:R-:W-:Y:S01]  /*3060*/  FADD R0, R0, R15 ;  /* 0x0000000f00007221 */ /* 0x000fe20000000000 */
[----:B------:R-:W-:Y:S02]  /*3070*/  FADD R53, R14, R53 ;  /* 0x000000350e357221 */ /* 0x000fe40000000000 */
[----:B------:R-:W0:Y:S01]  /*3080*/  LDSM.16.M88.4 R12, [R107+UR8+0x8400] ;  /* 0x008400086b0c783b */ /* 0x000e220008000200 */
[--C-:B------:R-:W-:Y:S01]  /*3090*/  FADD R78, R78, -R11.reuse ;  /* 0x8000000b4e4e7221 */ /* 0x100fe20000000000 */
[--C-:B------:R-:W-:Y:S01]  /*30a0*/  FADD R82, R82, -R11.reuse ;  /* 0x8000000b52527221 */ /* 0x100fe20000000000 */
[----:B------:R-:W-:Y:S01]  /*30b0*/  FADD R17, R17, R0 ;  /* 0x0000000011117221 */ /* 0x000fe20000000000 */
[C---:B------:R-:W-:Y:S01]  /*30c0*/  HMMA.16816.F32 R64, R20.reuse, R60, R64 ;  /* 0x0000003c1440723c */ /* 0x040fe20000001840 */
[--C-:B------:R-:W-:Y:S01]  /*30d0*/  FADD R80, R80, -R10.reuse ;  /* 0x8000000a50507221 */ /* 0x100fe20000000000 */
[--C-:B------:R-:W-:Y:S01]  /*30e0*/  FADD R79, R79, -R10.reuse ;  /* 0x8000000a4f4f7221 */ /* 0x100fe20000000000 */
[--C-:B------:R-:W-:Y:S01]  /*30f0*/  FADD R77, R77, -R10.reuse ;  /* 0x8000000a4d4d7221 */ /* 0x100fe20000000000 */
[----:B------:R-:W-:Y:S01]  /*3100*/  FMUL R5, R78, 1.4426950216293334961 ;  /* 0x3fb8aa3b4e057820 */ /* 0x000fe20000400000 */
[----:B------:R-:W-:Y:S01]  /*3110*/  FMUL R6, R82, 1.4426950216293334961 ;  /* 0x3fb8aa3b52067820 */ /* 0x000fe20000400000 */
[--C-:B------:R-:W-:Y:S01]  /*3120*/  FADD R81, R81, -R11.reuse ;  /* 0x8000000b51517221 */ /* 0x100fe20000000000 */
[----:B------:R-:W-:Y:S01]  /*3130*/  FADD R85, R85, -R11 ;  /* 0x8000000b55557221 */ /* 0x000fe20000000000 */
[----:B------:R-:W-:Y:S01]  /*3140*/  HMMA.16816.F32 R68, R20, R72, R68 ;  /* 0x000000481444723c */ /* 0x000fe20000001844 */
[----:B------:R-:W1:Y:S01]  /*3150*/  LDSM.16.M88.4 R20, [R107+UR8+0x8000] ;  /* 0x008000086b14783b */ /* 0x000e620008000200 */
[----:B------:R-:W-:Y:S01]  /*3160*/  FADD R76, R76, -R10 ;  /* 0x8000000a4c4c7221 */ /* 0x000fe20000000000 */
[----:B------:R-:W-:Y:S01]  /*3170*/  FMUL R52, R80, 1.4426950216293334961 ;  /* 0x3fb8aa3b50347820 */ /* 0x000fe20000400000 */
[----:B------:R-:W-:Y:S01]  /*3180*/  FMUL R45, R79, 1.4426950216293334961 ;  /* 0x3fb8aa3b4f2d7820 */ /* 0x000fe20000400000 */
[----:B------:R-:W-:Y:S01]  /*3190*/  FMUL R44, R77, 1.4426950216293334961 ;  /* 0x3fb8aa3b4d2c7820 */ /* 0x000fe20000400000 */
[----:B------:R-:W-:-:S02]  /*31a0*/  FMUL R16, R81, 1.4426950216293334961 ;  /* 0x3fb8aa3b51107820 */ /* 0x000fc40000400000 */
[----:B------:R-:W-:Y:S01]  /*31b0*/  HMMA.16816.F32 R48, R24, R46, R48 ;  /* 0x0000002e1830723c */ /* 0x000fe20000001830 */
[----:B------:R-:W-:Y:S01]  /*31c0*/  FADD R47, R18, R17 ;  /* 0x00000011122f7221 */ /* 0x000fe20000000000 */
[----:B------:R-:W-:Y:S01]  /*31d0*/  FMUL R17, R85, 1.4426950216293334961 ;  /* 0x3fb8aa3b55117820 */ /* 0x000fe20000400000 */
[----:B------:R-:W-:Y:S01]  /*31e0*/  FMUL R76, R76, 1.4426950216293334961 ;  /* 0x3fb8aa3b4c4c7820 */ /* 0x000fe20000400000 */
[----:B------:R-:W-:Y:S01]  /*31f0*/  MUFU.EX2 R5, R5 ;  /* 0x0000000500057308 */ /* 0x000fe20000000800 */
[----:B------:R-:W-:-:S07]  /*3200*/  FADD R3, R19, -R10 ;  /* 0x8000000a13037221 */ /* 0x000fce0000000000 */
[----:B------:R-:W2:Y:S01]  /*3210*/  MUFU.EX2 R6, R6 ;  /* 0x0000000600067308 */ /* 0x000ea20000000800 */
[----:B------:R-:W-:Y:S01]  /*3220*/  FADD R92, R92, -R11 ;  /* 0x8000000b5c5c7221 */ /* 0x000fe20000000000 */
[----:B------:R-:W-:-:S06]  /*3230*/  FADD R86, R86, R47 ;  /* 0x0000002f56567221 */ /* 0x000fcc0000000000 */
[----:B------:R-:W-:Y:S08]  /*3240*/  MUFU.EX2 R52, R52 ;  /* 0x0000003400347308 */ /* 0x000ff00000000800 */
[----:B------:R-:W3:Y:S08]  /*3250*/  MUFU.EX2 R45, R45 ;  /* 0x0000002d002d7308 */ /* 0x000ef00000000800 */
[----:B------:R-:W-:Y:S08]  /*3260*/  MUFU.EX2 R44, R44 ;  /* 0x0000002c002c7308 */ /* 0x000ff00000000800 */
[----:B------:R-:W4:Y:S08]  /*3270*/  MUFU.EX2 R19, R76 ;  /* 0x0000004c00137308 */ /* 0x000f300000000800 */
[----:B------:R-:W-:Y:S08]  /*3280*/  MUFU.EX2 R16, R16 ;  /* 0x0000001000107308 */ /* 0x000ff00000000800 */
[----:B------:R-:W5:Y:S01]  /*3290*/  MUFU.EX2 R17, R17 ;  /* 0x0000001100117308 */ /* 0x000f620000000800 */
[----:B------:R-:W-:Y:S01]  /*32a0*/  FMUL R85, R92, 1.4426950216293334961 ;  /* 0x3fb8aa3b5c557820 */ /* 0x000fe20000400000 */
[----:B------:R-:W-:Y:S01]  /*32b0*/  FADD R84, R84, R53 ;  /* 0x0000003554547221 */ /* 0x000fe20000000000 */
[----:B------:R-:W-:Y:S01]  /*32c0*/  FADD R86, R83, R86 ;  /* 0x0000005653567221 */ /* 0x000fe20000000000 */
[----:B------:R-:W-:Y:S01]  /*32d0*/  FMUL R3, R3, 1.4426950216293334961 ;  /* 0x3fb8aa3b03037820 */ /* 0x000fe20000400000 */
[----:B------:R-:W-:Y:S01]  /*32e0*/  HMMA.16816.F32 R56, R24, R54, R56 ;  /* 0x000000361838723c */ /* 0x000fe20000001838 */
[----:B------:R-:W-:Y:S01]  /*32f0*/  FADD R93, R93, -R11 ;  /* 0x8000000b5d5d7221 */ /* 0x000fe20000000000 */
[----:B------:R-:W-:Y:S01]  /*3300*/  FADD R87, R87, R84 ;  /* 0x0000005457577221 */ /* 0x000fe20000000000 */
[----:B------:R-:W0:Y:S01]  /*3310*/  MUFU.EX2 R85, R85 ;  /* 0x0000005500557308 */ /* 0x000e220000000800 */
[----:B------:R-:W-:-:S04]  /*3320*/  FADD R90, R90, -R10 ;  /* 0x8000000a5a5a7221 */ /* 0x000fc80000000000 */
[----:B------:R-:W-:Y:S01]  /*3330*/  HMMA.16816.F32 R60, R24, R62, R64 ;  /* 0x0000003e183c723c */ /* 0x000fe20000001840 */
[----:B------:R-:W-:Y:S01]  /*3340*/  FADD R94, R94, -R11 ;  /* 0x8000000b5e5e7221 */ /* 0x000fe20000000000 */
[----:B------:R-:W-:-:S06]  /*3350*/  FMUL R2, R93, 1.4426950216293334961 ;  /* 0x3fb8aa3b5d027820 */ /* 0x000fcc0000400000 */
[----:B------:R-:W-:Y:S01]  /*3360*/  HMMA.16816.F32 R72, R24, R74, R68 ;  /* 0x0000004a1848723c */ /* 0x000fe20000001844 */
[----:B--2---:R-:W-:Y:S01]  /*3370*/  F2FP.F16.F32.PACK_AB R25, R6, R5 ;  /* 0x000000050619723e */ /* 0x004fe200000000ff */
[----:B------:R-:W-:Y:S01]  /*3380*/  FADD R5, R5, R86 ;  /* 0x0000005605057221 */ /* 0x000fe20000000000 */
[----:B---3--:R-:W-:Y:S01]  /*3390*/  F2FP.F16.F32.PACK_AB R24, R45, R52 ;  /* 0x000000342d18723e */ /* 0x008fe200000000ff */
[----:B------:R-:W2:Y:S01]  /*33a0*/  MUFU.EX2 R3, R3 ;  /* 0x0000000300037308 */ /* 0x000ea20000000800 */
[----:B----4-:R-:W-:Y:S01]  /*33b0*/  F2FP.F16.F32.PACK_AB R26, R19, R44 ;  /* 0x0000002c131a723e */ /* 0x010fe200000000ff */
[----:B------:R-:W-:Y:S01]  /*33c0*/  FADD R18, R52, R87 ;  /* 0x0000005734127221 */ /* 0x000fe20000000000 */
[----:B-----5:R-:W-:Y:S01]  /*33d0*/  F2FP.F16.F32.PACK_AB R27, R17, R16 ;  /* 0x00000010111b723e */ /* 0x020fe200000000ff */
[----:B------:R-:W-:Y:S01]  /*33e0*/  FADD R5, R6, R5 ;  /* 0x0000000506057221 */ /* 0x000fe20000000000 */
[----:B------:R-:W-:Y:S01]  /*33f0*/  FMUL R0, R90, 1.4426950216293334961 ;  /* 0x3fb8aa3b5a007820 */ /* 0x000fe20000400000 */
[----:B------:R-:W-:Y:S01]  /*3400*/  FADD R95, R95, -R10 ;  /* 0x8000000a5f5f7221 */ /* 0x000fe20000000000 */
[----:B------:R-:W-:Y:S01]  /*3410*/  FMUL R87, R94, 1.4426950216293334961 ;  /* 0x3fb8aa3b5e577820 */ /* 0x000fe20000400000 */
[----:B------:R-:W-:Y:S01]  /*3420*/  FADD R96, R96, -R11 ;  /* 0x8000000b60607221 */ /* 0x000fe20000000000 */
[----:B------:R-:W3:Y:S01]  /*3430*/  MUFU.EX2 R4, R4 ;  /* 0x0000000400047308 */ /* 0x000ee20000000800 */
[----:B------:R-:W-:Y:S01]  /*3440*/  FADD R45, R45, R18 ;  /* 0x000000122d2d7221 */ /* 0x000fe20000000000 */
[----:B------:R-:W-:Y:S01]  /*3450*/  FADD R16, R16, R5 ;  /* 0x0000000510107221 */ /* 0x000fe20000000000 */
[----:B------:R-:W-:Y:S01]  /*3460*/  FMUL R86, R95, 1.4426950216293334961 ;  /* 0x3fb8aa3b5f567820 */ /* 0x000fe20000400000 */
[C---:B0-----:R-:W-:Y:S01]  /*3470*/  HMMA.16816.F32 R52, R24.reuse, R12, R32 ;  /* 0x0000000c1834723c */ /* 0x041fe20000001820 */
[----:B------:R-:W-:Y:S01]  /*3480*/  FMUL R12, R96, 1.4426950216293334961 ;  /* 0x3fb8aa3b600c7820 */ /* 0x000fe20000400000 */
[----:B------:R-:W-:Y:S02]  /*3490*/  LDSM.16.M88.4 R64, [R107+UR8+0x9800] ;  /* 0x009800086b40783b */ /* 0x000fe40008000200 */
[----:B------:R-:W0:Y:S01]  /*34a0*/  MUFU.EX2 R2, R2 ;  /* 0x0000000200027308 */ /* 0x000e220000000800 */
[----:B------:R-:W-:Y:S01]  /*34b0*/  FADD R44, R44, R45 ;  /* 0x0000002d2c2c7221 */ /* 0x000fe20000000000 */
[----:B------:R-:W-:Y:S01]  /*34c0*/  FADD R16, R17, R16 ;  /* 0x0000001011107221 */ /* 0x000fe20000000000 */
[----:B------:R-:W4:Y:S04]  /*34d0*/  LDSM.16.M88.4 R32, [R107+UR8+0x8800] ;  /* 0x008800086b20783b */ /* 0x000f280008000200 */
[----:B------:R-:W-:Y:S01]  /*34e0*/  LDSM.16.M88.4 R68, [R107+UR8+0x9c00] ;  /* 0x009c00086b44783b */ /* 0x000fe20008000200 */
[----:B------:R-:W5:Y:S01]  /*34f0*/  MUFU.EX2 R0, R0 ;  /* 0x0000000000007308 */ /* 0x000f620000000800 */
[----:B-1----:R-:W-:Y:S01]  /*3500*/  HMMA.16816.F32 R80, R24, R20, R28 ;  /* 0x000000141850723c */ /* 0x002fe2000000181c */
[----:B------:R-:W-:Y:S01]  /*3510*/  FADD R6, R19, R44 ;  /* 0x0000002c13067221 */ /* 0x000fe20000000000 */
[----:B------:R-:W-:Y:S01]  /*3520*/  FADD R13, R85, R16 ;  /* 0x00000010550d7221 */ /* 0x000fe20000000000 */
[----:B------:R-:W1:Y:S04]  /*3530*/  LDSM.16.M88.4 R44, [R107+UR8+0x8c00] ;  /* 0x008c00086b2c783b */ /* 0x000e680008000200 */
[----:B------:R-:W0:Y:S01]  /*3540*/  MUFU.EX2 R87, R87 ;  /* 0x0000005700577308 */ /* 0x000e220000000800 */
[----:B------:R-:W1:Y:S01]  /*3550*/  LDSM.16.M88.4 R28, [R107+UR8+0x9000] ;  /* 0x009000086b1c783b */ /* 0x000e620008000200 */
[----:B--2---:R-:W-:-:S03]  /*3560*/  FADD R5, R3, R6 ;  /* 0x0000000603057221 */ /* 0x004fc60000000000 */
[----:B------:R-:W-:Y:S03]  /*3570*/  LDSM.16.M88.4 R16, [R107+UR8+0x9400] ;  /* 0x009400086b10783b */ /* 0x000fe60008000200 */
[----:B------:R-:W2:Y:S08]  /*3580*/  MUFU.EX2 R86, R86 ;  /* 0x0000005600567308 */ /* 0x000eb00000000800 */
[----:B------:R-:W4:Y:S01]  /*3590*/  MUFU.EX2 R12, R12 ;  /* 0x0000000c000c7308 */ /* 0x000f220000000800 */
[----:B---3--:R-:W-:Y:S01]  /*35a0*/  FADD R5, R4, R5 ;  /* 0x0000000504057221 */ /* 0x008fe20000000000 */
[----:B0-----:R-:W-:-:S03]  /*35b0*/  FADD R6, R2, R13 ;  /* 0x0000000d02067221 */ /* 0x001fc60000000000 */
[----:B-----5:R-:W-:Y:S01]  /*35c0*/  FADD R5, R0, R5 ;  /* 0x0000000500057221 */ /* 0x020fe20000000000 */
[----:B------:R-:W-:-:S03]  /*35d0*/  FADD R13, R87, R6 ;  /* 0x00000006570d7221 */ /* 0x000fc60000000000 */
[----:B--2---:R-:W-:Y:S01]  /*35e0*/  FADD R5, R86, R5 ;  /* 0x0000000556057221 */ /* 0x004fe20000000000 */
[----:B----4-:R-:W-:-:S04]  /*35f0*/  FADD R6, R12, R13 ;  /* 0x0000000d0c067221 */ /* 0x010fc80000000000 */
[----:B------:R-:W0:Y:S04]  /*3600*/  SHFL.BFLY PT, R20, R5, 0x2, 0x1f ;  /* 0x0c401f0005147f89 */ /* 0x000e2800000e0000 */
[----:B------:R-:W2:Y:S01]  /*3610*/  SHFL.BFLY PT, R13, R6, 0x2, 0x1f ;  /* 0x0c401f00060d7f89 */ /* 0x000ea200000e0000 */
[C---:B------:R-:W-:Y:S08]  /*3620*/  HMMA.16816.F32 R36, R24.reuse, R32, R36 ;  /* 0x000000201824723c */ /* 0x040ff00000001824 */
[C---:B-1----:R-:W-:Y:S08]  /*3630*/  HMMA.16816.F32 R76, R24.reuse, R44, R40 ;  /* 0x0000002c184c723c */ /* 0x042ff00000001828 */
[----:B------:R-:W-:Y:S01]  /*3640*/  HMMA.16816.F32 R48, R24, R28, R48 ;  /* 0x0000001c1830723c */ /* 0x000fe20000001830 */
[----:B0-----:R-:W-:-:S07]  /*3650*/  FADD R5, R5, R20 ;  /* 0x0000001405057221 */ /* 0x001fce0000000000 */
[----:B------:R-:W-:Y:S01]  /*3660*/  HMMA.16816.F32 R56, R24, R16, R56 ;  /* 0x000000101838723c */ /* 0x000fe20000001838 */
[----:B--2---:R-:W-:-:S07]  /*3670*/  FADD R6, R6, R13 ;  /* 0x0000000d06067221 */ /* 0x004fce0000000000 */
[C---:B------:R-:W-:Y:S08]  /*3680*/  HMMA.16816.F32 R60, R24.reuse, R64, R60 ;  /* 0x00000040183c723c */ /* 0x040ff0000000183c */
[----:B------:R-:W-:Y:S01]  /*3690*/  HMMA.16816.F32 R72, R24, R68, R72 ;  /* 0x000000441848723c */ /* 0x000fe20000001848 */
[----:B------:R-:W-:Y:S02]  /*36a0*/  F2FP.F16.F32.PACK_AB R84, R4, R3 ;  /* 0x000000030454723e */ /* 0x000fe400000000ff */
[----:B------:R-:W0:Y:S01]  /*36b0*/  SHFL.BFLY PT, R3, R5, 0x1, 0x1f ;  /* 0x0c201f0005037f89 */ /* 0x000e2200000e0000 */
[----:B------:R-:W-:-:S03]  /*36c0*/  F2FP.F16.F32.PACK_AB R85, R2, R85 ;  /* 0x000000550255723e */ /* 0x000fc600000000ff */
[----:B------:R-:W1:Y:S01]  /*36d0*/  SHFL.BFLY PT, R2, R6, 0x1, 0x1f ;  /* 0x0c201f0006027f89 */ /* 0x000e6200000e0000 */
[----:B------:R-:W-:Y:S02]  /*36e0*/  F2FP.F16.F32.PACK_AB R86, R86, R0 ;  /* 0x000000005656723e */ /* 0x000fe400000000ff */
[----:B------:R-:W-:Y:S01]  /*36f0*/  F2FP.F16.F32.PACK_AB R87, R12, R87 ;  /* 0x000000570c57723e */ /* 0x000fe200000000ff */
[----:B------:R-:W-:-:S04]  /*3700*/  UIADD3 UR6, UP0, UPT, UR6, 0x40, URZ ;  /* 0x0000004006067890 */ /* 0x000fc8000ff1e0ff */
[----:B------:R-:W-:Y:S02]  /*3710*/  UIADD3.X UR7, UPT, UPT, URZ, UR7, URZ, UP0, !UPT ;  /* 0x00000007ff077290 */ /* 0x000fe400087fe4ff */
[----:B------:R-:W-:Y:S01]  /*3720*/  HMMA.16816.F32 R20, R84, R22, R80 ;  /* 0x000000165414723c */ /* 0x000fe20000001850 */
[----:B------:R-:W-:-:S07]  /*3730*/  UISETP.GE.U32.AND UP0, UPT, UR6, UR16, UPT ;  /* 0x000000100600728c */ /* 0x000fce000bf06070 */
[----:B------:R-:W-:Y:S01]  /*3740*/  HMMA.16816.F32 R24, R84, R14, R52 ;  /* 0x0000000e5418723c */ /* 0x000fe20000001834 */
[----:B------:R-:W-:-:S07]  /*3750*/  UISETP.GE.U32.AND.EX UP0, UPT, UR7, URZ, UPT, UP0 ;  /* 0x000000ff0700728c */ /* 0x000fce000bf06100 */
[C---:B------:R-:W-:Y:S08]  /*3760*/  HMMA.16816.F32 R40, R84.reuse, R34, R36 ;  /* 0x000000225428723c */ /* 0x040ff00000001824 */
[C---:B------:R-:W-:Y:S08]  /*3770*/  HMMA.16816.F32 R44, R84.reuse, R46, R76 ;  /* 0x0000002e542c723c */ /* 0x040ff0000000184c */
[C---:B------:R-:W-:Y:S08]  /*3780*/  HMMA.16816.F32 R48, R84.reuse, R30, R48 ;  /* 0x0000001e5430723c */ /* 0x040ff00000001830 */
[C---:B------:R-:W-:Y:S08]  /*3790*/  HMMA.16816.F32 R56, R84.reuse, R18, R56 ;  /* 0x000000125438723c */ /* 0x040ff00000001838 */
[C---:B------:R-:W-:Y:S08]  /*37a0*/  HMMA.16816.F32 R64, R84.reuse, R66, R60 ;  /* 0x000000425440723c */ /* 0x040ff0000000183c */
[----:B------:R-:W-:Y:S01]  /*37b0*/  HMMA.16816.F32 R68, R84, R70, R72 ;  /* 0x000000465444723c */ /* 0x000fe20000001848 */
[----:B0-----:R-:W-:Y:S01]  /*37c0*/  FADD R0, R5, R3 ;  /* 0x0000000305007221 */ /* 0x001fe20000000000 */
[----:B-1----:R-:W-:Y:S01]  /*37d0*/  FADD R3, R6, R2 ;  /* 0x0000000206037221 */ /* 0x002fe20000000000 */
[----:B------:R-:W-:-:S02]  /*37e0*/  IMAD.MOV.U32 R2, RZ, RZ, R10 ;  /* 0x000000ffff027224 */ /* 0x000fc400078e000a */
[----:B------:R-:W-:Y:S01]  /*37f0*/  FFMA R98, R89, R98, R0 ;  /* 0x0000006259627223 */ /* 0x000fe20000000000 */
[----:B------:R-:W-:Y:S01]  /*3800*/  FFMA R97, R88, R97, R3 ;  /* 0x0000006158617223 */ /* 0x000fe20000000003 */
[----:B------:R-:W-:Y:S01]  /*3810*/  IMAD.MOV.U32 R0, RZ, RZ, R11 ;  /* 0x000000ffff007224 */ /* 0x000fe200078e000b */
[----:B------:R-:W-:Y:S02]  /*3820*/  ULEA UR5, UR13, UR5, 0x6 ;  /* 0x000000050d057291 */ /* 0x000fe4000f8e30ff */
[----:B------:R-:W-:Y:S01]  /*3830*/  ULEA UR4, UR11, UR4, 0x6 ;  /* 0x000000040b047291 */ /* 0x000fe2000f8e30ff */
[----:B------:R-:W-:Y:S11]  /*3840*/  BRA.U !UP0, `(.L_x_1) ;  /* 0xffffffdd086c7547 */ /* 0x000ff6000b83ffff */
[----:B------:R-:W-:Y:S01]  /*3850*/  MOV R2, R10 ;  /* 0x0000000a00027202 */ /* 0x000fe20000000f00 */
[----:B------:R-:W-:-:S07]  /*3860*/  IMAD.MOV.U32 R0, RZ, RZ, R11 ;  /* 0x000000ffff007224 */ /* 0x000fce00078e000b */
.L_x_0:
[----:B------:R-:W0:Y:S01]  /*3870*/  S2R R3, SR_TID.X ;  /* 0x0000000000037919 */ /* 0x000e220000002100 */
[----:B------:R-:W1:Y:S01]  /*3880*/  S2UR UR5, SR_CgaCtaId ;  /* 0x00000000000579c3 */ /* 0x000e620000008800 */
[----:B------:R-:W-:Y:S01]  /*3890*/  UMOV UR4, 0x400 ;  /* 0x0000040000047882 */ /* 0x000fe20000000000 */
[C---:B------:R-:W-:Y:S01]  /*38a0*/  FMUL R10, R97.reuse, 8388608 ;  /* 0x4b000000610a7820 */ /* 0x040fe20000400000 */
[C---:B------:R-:W-:Y:S01]  /*38b0*/  FSETP.GEU.AND P2, PT, R97.reuse, 1.175494350822287508e-38, PT ;  /* 0x008000006100780b */ /* 0x040fe20003f4e000 */
[C---:B------:R-:W-:Y:S01]  /*38c0*/  FMUL R15, R98.reuse, 8388608 ;  /* 0x4b000000620f7820 */ /* 0x040fe20000400000 */
[----:B------:R-:W-:Y:S01]  /*38d0*/  FSETP.GEU.AND P1, PT, R98, 1.175494350822287508e-38, PT ;  /* 0x008000006200780b */ /* 0x000fe20003f2e000 */
[----:B------:R-:W-:Y:S01]  /*38e0*/  IMAD.MOV.U32 R33, RZ, RZ, R22 ;  /* 0x000000ffff217224 */ /* 0x000fe200078e0016 */
[----:B------:R-:W-:Y:S01]  /*38f0*/  FSEL R10, R10, R97, !P2 ;  /* 0x000000610a0a7208 */ /* 0x000fe20005000000 */
[----:B------:R-:W-:Y:S01]  /*3900*/  IMAD.MOV.U32 R29, RZ, RZ, R23 ;  /* 0x000000ffff1d7224 */ /* 0x000fe200078e0017 */
[----:B------:R-:W-:Y:S01]  /*3910*/  FSETP.GT.AND P0, PT, |R97|, 8.50705917302346158658e+37, PT ;  /* 0x7e8000006100780b */ /* 0x000fe20003f04200 */
[----:B------:R-:W-:Y:S01]  /*3920*/  IMAD.MOV.U32 R28, RZ, RZ, R20 ;  /* 0x000000ffff1c7224 */ /* 0x000fe200078e0014 */
[----:B------:R-:W-:Y:S01]  /*3930*/  FSEL R15, R15, R98, !P1 ;  /* 0x000000620f0f7208 */ /* 0x000fe20004800000 */
[----:B------:R-:W-:Y:S01]  /*3940*/  IMAD.MOV.U32 R18, RZ, RZ, R24 ;  /* 0x000000ffff127224 */ /* 0x000fe200078e0018 */
[----:B------:R-:W-:Y:S01]  /*3950*/  FSETP.GEU.AND P3, PT, |R98|, 1.175494350822287508e-38, PT ;  /* 0x008000006200780b */ /* 0x000fe20003f6e200 */
[----:B------:R-:W-:Y:S01]  /*3960*/  IMAD.MOV.U32 R32, RZ, RZ, R21 ;  /* 0x000000ffff207224 */ /* 0x000fe200078e0015 */
[----:B------:R-:W-:Y:S01]  /*3970*/  MOV R19, R26 ;  /* 0x0000001a00137202 */ /* 0x000fe20000000f00 */
[----:B------:R-:W-:Y:S06]  /*3980*/  BAR.SYNC.DEFER_BLOCKING 0x0 ;  /* 0x0000000000007b1d */ /* 0x000fec0000010000 */
[----:B------:R-:W-:Y:S01]  /*3990*/  @P0 FMUL R19, R19, 0.25 ;  /* 0x3e80000013130820 */ /* 0x000fe20000400000 */
[----:B------:R-:W-:Y:S01]  /*39a0*/  @P0 FMUL R33, R33, 0.25 ;  /* 0x3e80000021210820 */ /* 0x000fe20000400000 */
[----:B-1----:R-:W-:Y:S01]  /*39b0*/  ULEA UR6, UR5, UR4, 0x18 ;  /* 0x0000000405067291 */ /* 0x002fe2000f8ec0ff */
[----:B------:R-:W-:Y:S01]  /*39c0*/  @P0 FMUL R71, R71, 0.25 ;  /* 0x3e80000047470820 */ /* 0x000fe20000400000 */
[----:B------:R-:W-:Y:S01]  /*39d0*/  @P0 FMUL R70, R70, 0.25 ;  /* 0x3e80000046460820 */ /* 0x000fe20000400000 */
[----:B------:R-:W-:Y:S01]  /*39e0*/  @P0 FMUL R67, R67, 0.25 ;  /* 0x3e80000043430820 */ /* 0x000fe20000400000 */
[----:B------:R-:W-:Y:S01]  /*39f0*/  @P0 FMUL R66, R66, 0.25 ;  /* 0x3e80000042420820 */ /* 0x000fe20000400000 */
[----:B------:R-:W-:Y:S01]  /*3a00*/  @P0 FMUL R59, R59, 0.25 ;  /* 0x3e8000003b3b0820 */ /* 0x000fe20000400000 */
[----:B------:R-:W-:Y:S01]  /*3a10*/  @P0 FMUL R58, R58, 0.25 ;  /* 0x3e8000003a3a0820 */ /* 0x000fe20000400000 */
[C---:B0-----:R-:W-:Y:S01]  /*3a20*/  LOP3.LUT R6, R3.reuse, 0x7, RZ, 0xc0, !PT ;  /* 0x0000000703067812 */ /* 0x041fe200078ec0ff */
[C---:B------:R-:W-:Y:S01]  /*3a30*/  IMAD.SHL.U32 R4, R3.reuse, 0x4, RZ ;  /* 0x0000000403047824 */ /* 0x040fe200078e00ff */
[----:B------:R-:W-:Y:S01]  /*3a40*/  LOP3.LUT R12, R3, 0x8, RZ, 0xc0, !PT ;  /* 0x00000008030c7812 */ /* 0x000fe200078ec0ff */
[----:B------:R-:W-:Y:S01]  /*3a50*/  @P0 FMUL R51, R51, 0.25 ;  /* 0x3e80000033330820 */ /* 0x000fe20000400000 */
[----:B------:R-:W-:Y:S01]  /*3a60*/  LEA R7, R6, UR6, 0x4 ;  /* 0x0000000606077c11 */ /* 0x000fe2000f8e20ff */
[----:B------:R-:W-:Y:S01]  /*3a70*/  @P0 FMUL R50, R50, 0.25 ;  /* 0x3e80000032320820 */ /* 0x000fe20000400000 */
[----:B------:R-:W-:Y:S01]  /*3a80*/  LOP3.LUT R4, R4, 0x3c0, RZ, 0xc0, !PT ;  /* 0x000003c004047812 */ /* 0x000fe200078ec0ff */
[----:B------:R-:W-:Y:S01]  /*3a90*/  @P0 FMUL R47, R47, 0.25 ;  /* 0x3e8000002f2f0820 */ /* 0x000fe20000400000 */
[----:B------:R-:W-:Y:S01]  /*3aa0*/  LEA R9, R12, R7, 0x9 ;  /* 0x000000070c097211 */ /* 0x000fe200078e48ff */
[----:B------:R-:W-:-:S02]  /*3ab0*/  IMAD R5, R6, -0x8, R7 ;  /* 0xfffffff806057824 */ /* 0x000fc400078e0207 */
[----:B------:R-:W-:Y:S01]  /*3ac0*/  @P0 FMUL R46, R46, 0.25 ;  /* 0x3e8000002e2e0820 */ /* 0x000fe20000400000 */
[----:B------:R-:W-:Y:S02]  /*3ad0*/  VIADD R6, R10, 0xc0cafb0d ;  /* 0xc0cafb0d0a067836 */ /* 0x000fe40000000000 */
[----:B------:R-:W-:Y:S01]  /*3ae0*/  @P0 FMUL R43, R43, 0.25 ;  /* 0x3e8000002b2b0820 */ /* 0x000fe20000400000 */
[----:B------:R-:W-:Y:S02]  /*3af0*/  IMAD.IADD R11, R4, 0x1, R5 ;  /* 0x00000001040b7824 */ /* 0x000fe400078e0205 */
[----:B------:R-:W-:Y:S01]  /*3b00*/  @P0 FMUL R42, R42, 0.25 ;  /* 0x3e8000002a2a0820 */ /* 0x000fe20000400000 */
[----:B------:R-:W-:Y:S01]  /*3b10*/  IMAD.SHL.U32 R4, R3, 0x8, RZ ;  /* 0x0000000803047824 */ /* 0x000fe200078e00ff */
[----:B------:R-:W-:Y:S01]  /*3b20*/  LOP3.LUT R17, R6, 0xff800000, RZ, 0xc0, !PT ;  /* 0xff80000006117812 */ /* 0x000fe200078ec0ff */
[----:B------:R-:W-:Y:S01]  /*3b30*/  VIADD R5, R15, 0xc0cafb0d ;  /* 0xc0cafb0d0f057836 */ /* 0x000fe20000000000 */
[----:B------:R-:W-:Y:S01]  /*3b40*/  FSEL R6, RZ, -23, P2 ;  /* 0xc1b80000ff067808 */ /* 0x000fe20001000000 */
[----:B------:R-:W-:Y:S01]  /*3b50*/  @P0 FMUL R27, R27, 0.25 ;  /* 0x3e8000001b1b0820 */ /* 0x000fe20000400000 */
[----:B------:R-:W-:Y:S01]  /*3b60*/  LOP3.LUT R22, R4, 0xf80, RZ, 0xc0, !PT ;  /* 0x00000f8004167812 */ /* 0x000fe200078ec0ff */
[----:B------:R-:W-:Y:S01]  /*3b70*/  @P0 FMUL R29, R29, 0.25 ;  /* 0x3e8000001d1d0820 */ /* 0x000fe20000400000 */
[----:B------:R-:W-:Y:S01]  /*3b80*/  FSEL R4, RZ, -23, P1 ;  /* 0xc1b80000ff047808 */ /* 0x000fe20000800000 */
[----:B------:R-:W0:Y:S01]  /*3b90*/  S2R R55, SR_CTAID.X ;  /* 0x0000000000377919 */ /* 0x000e220000002500 */
[----:B------:R-:W-:Y:S01]  /*3ba0*/  FSETP.GT.AND P1, PT, |R98|, 8.50705917302346158658e+37, PT ;  /* 0x7e8000006200780b */ /* 0x000fe20003f24200 */
[----:B------:R-:W-:Y:S01]  /*3bb0*/  IMAD.IADD R22, R22, 0x1, R9 ;  /* 0x0000000116167824 */ /* 0x000fe200078e0209 */
[C---:B------:R-:W-:Y:S01]  /*3bc0*/  FSETP.GEU.AND P2, PT, |R97|.reuse, 1.175494350822287508e-38, PT ;  /* 0x008000006100780b */ /* 0x040fe20003f4e200 */
[----:B------:R-:W-:Y:S01]  /*3bd0*/  @P0 FMUL R97, R97, 0.25 ;  /* 0x3e80000061610820 */ /* 0x000fe20000400000 */
[----:B------:R-:W-:Y:S01]  /*3be0*/  LOP3.LUT R14, R5, 0xff800000, RZ, 0xc0, !PT ;  /* 0xff800000050e7812 */ /* 0x000fe200078ec0ff */
[----:B------:R-:W0:Y:S01]  /*3bf0*/  S2R R53, SR_TID.X ;  /* 0x0000000000357919 */ /* 0x000e220000002100 */
[----:B------:R-:W-:Y:S01]  /*3c00*/  I2FP.F32.S32 R7, R17 ;  /* 0x0000001100077245 */ /* 0x000fe20000201400 */
[----:B------:R-:W-:Y:S01]  /*3c10*/  IMAD.IADD R17, R10, 0x1, -R17 ;  /* 0x000000010a117824 */ /* 0x000fe200078e0a11 */
[----:B------:R-:W-:Y:S01]  /*3c20*/  I2FP.F32.S32 R5, R14 ;  /* 0x0000000e00057245 */ /* 0x000fe20000201400 */
[----:B------:R-:W-:Y:S01]  /*3c30*/  IMAD.IADD R14, R15, 0x1, -R14 ;  /* 0x000000010f0e7824 */ /* 0x000fe200078e0a0e */
[----:B------:R-:W-:Y:S01]  /*3c40*/  LEA.HI R12, R12, R11, RZ, 0x1f ;  /* 0x0000000b0c0c7211 */ /* 0x000fe200078ff8ff */
[----:B------:R-:W-:Y:S01]  /*3c50*/  FFMA.FTZ R16, R7, 1.1920928955078125e-07, R6 ;  /* 0x3400000007107823 */ /* 0x000fe20000010006 */
[----:B------:R-:W1:Y:S01]  /*3c60*/  LDCU.64 UR4, c[0x0][0x3e0] ;  /* 0x00007c00ff0477ac */ /* 0x000e620008000a00 */
[----:B------:R-:W-:Y:S01]  /*3c70*/  @P1 FMUL R98, R98, 0.25 ;  /* 0x3e80000062621820 */ /* 0x000fe20000400000 */
[----:B------:R-:W-:Y:S01]  /*3c80*/  FFMA.FTZ R13, R5, 1.1920928955078125e-07, R4 ;  /* 0x34000000050d7823 */ /* 0x000fe20000010004 */
[----:B------:R-:W-:Y:S01]  /*3c90*/  @!P2 FMUL R97, R97, 16777216 ;  /* 0x4b8000006161a820 */ /* 0x000fe20000400000 */
[----:B------:R-:W-:Y:S01]  /*3ca0*/  @P1 FMUL R25, R25, 0.25 ;  /* 0x3e80000019191820 */ /* 0x000fe20000400000 */
[----:B------:R-:W-:Y:S01]  /*3cb0*/  @!P3 FMUL R98, R98, 16777216 ;  /* 0x4b8000006262b820 */ /* 0x000fe20000400000 */
[----:B------:R-:W-:Y:S01]  /*3cc0*/  @P1 FMUL R18, R18, 0.25 ;  /* 0x3e80000012121820 */ /* 0x000fe20000400000 */
[----:B------:R-:W2:Y:S01]  /*3cd0*/  MUFU.RCP R4, R97 ;  /* 0x0000006100047308 */ /* 0x000ea20000001000 */
[----:B------:R-:W-:Y:S01]  /*3ce0*/  @P1 FMUL R28, R28, 0.25 ;  /* 0x3e8000001c1c1820 */ /* 0x000fe20000400000 */
[----:B------:R-:W-:Y:S01]  /*3cf0*/  @!P2 FMUL R19, R19, 16777216 ;  /* 0x4b8000001313a820 */ /* 0x000fe20000400000 */
[----:B------:R-:W-:Y:S01]  /*3d00*/  @!P2 FMUL R33, R33, 16777216 ;  /* 0x4b8000002121a820 */ /* 0x000fe20000400000 */
[----:B------:R-:W-:Y:S01]  /*3d10*/  @!P3 FMUL R25, R25, 16777216 ;  /* 0x4b8000001919b820 */ /* 0x000fe20000400000 */
[----:B------:R-:W-:Y:S01]  /*3d20*/  @!P3 FMUL R18, R18, 16777216 ;  /* 0x4b8000001212b820 */ /* 0x000fe20000400000 */
[----:B------:R-:W-:Y:S01]  /*3d30*/  @!P3 FMUL R28, R28, 16777216 ;  /* 0x4b8000001c1cb820 */ /* 0x000fe20000400000 */
[----:B------:R-:W-:Y:S01]  /*3d40*/  @!P2 FMUL R71, R71, 16777216 ;  /* 0x4b8000004747a820 */ /* 0x000fe20000400000 */
[----:B------:R-:W3:Y:S01]  /*3d50*/  MUFU.RCP R23, R98 ;  /* 0x0000006200177308 */ /* 0x000ee20000001000 */
[----:B------:R-:W-:Y:S01]  /*3d60*/  @!P2 FMUL R70, R70, 16777216 ;  /* 0x4b8000004646a820 */ /* 0x000fe20000400000 */
[----:B------:R-:W-:Y:S01]  /*3d70*/  @!P2 FMUL R67, R67, 16777216 ;  /* 0x4b8000004343a820 */ /* 0x000fe20000400000 */
[----:B------:R-:W-:Y:S01]  /*3d80*/  @!P2 FMUL R66, R66, 16777216 ;  /* 0x4b8000004242a820 */ /* 0x000fe20000400000 */
[----:B------:R-:W-:Y:S01]  /*3d90*/  @!P2 FMUL R59, R59, 16777216 ;  /* 0x4b8000003b3ba820 */ /* 0x000fe20000400000 */
[----:B------:R-:W-:Y:S01]  /*3da0*/  @!P2 FMUL R58, R58, 16777216 ;  /* 0x4b8000003a3aa820 */ /* 0x000fe20000400000 */
[----:B------:R-:W-:Y:S01]  /*3db0*/  @!P2 FMUL R51, R51, 16777216 ;  /* 0x4b8000003333a820 */ /* 0x000fe20000400000 */
[----:B------:R-:W-:Y:S01]  /*3dc0*/  @!P2 FMUL R50, R50, 16777216 ;  /* 0x4b8000003232a820 */ /* 0x000fe20000400000 */
[----:B------:R-:W-:Y:S01]  /*3dd0*/  @!P2 FMUL R47, R47, 16777216 ;  /* 0x4b8000002f2fa820 */ /* 0x000fe20000400000 */
[C---:B--2---:R-:W-:Y:S01]  /*3de0*/  FMUL R6, R4.reuse, R19 ;  /* 0x0000001304067220 */ /* 0x044fe20000400000 */
[----:B------:R-:W-:Y:S01]  /*3df0*/  FMUL R19, R4, R33 ;  /* 0x0000002104137220 */ /* 0x000fe20000400000 */
[----:B------:R-:W-:Y:S01]  /*3e00*/  @!P2 FMUL R46, R46, 16777216 ;  /* 0x4b8000002e2ea820 */ /* 0x000fe20000400000 */
[----:B------:R-:W-:Y:S01]  /*3e10*/  @!P2 FMUL R43, R43, 16777216 ;  /* 0x4b8000002b2ba820 */ /* 0x000fe20000400000 */
[----:B------:R-:W-:Y:S01]  /*3e20*/  @!P2 FMUL R42, R42, 16777216 ;  /* 0x4b8000002a2aa820 */ /* 0x000fe20000400000 */
[----:B------:R-:W-:Y:S01]  /*3e30*/  @!P2 FMUL R27, R27, 16777216 ;  /* 0x4b8000001b1ba820 */ /* 0x000fe20000400000 */
[----:B------:R-:W-:Y:S01]  /*3e40*/  @!P2 FMUL R29, R29, 16777216 ;  /* 0x4b8000001d1da820 */ /* 0x000fe20000400000 */
[C---:B------:R-:W-:Y:S01]  /*3e50*/  FMUL R8, R4.reuse, R71 ;  /* 0x0000004704087220 */ /* 0x040fe20000400000 */
[C---:B---3--:R-:W-:Y:S01]  /*3e60*/  FMUL R5, R23.reuse, R25 ;  /* 0x0000001917057220 */ /* 0x048fe20000400000 */
[C---:B------:R-:W-:Y:S01]  /*3e70*/  FMUL R18, R23.reuse, R18 ;  /* 0x0000001217127220 */ /* 0x040fe20000400000 */
[----:B------:R-:W-:Y:S01]  /*3e80*/  FMUL R25, R23, R28 ;  /* 0x0000001c17197220 */ /* 0x000fe20000400000 */
[C---:B------:R-:W-:Y:S01]  /*3e90*/  FMUL R9, R4.reuse, R70 ;  /* 0x0000004604097220 */ /* 0x040fe20000400000 */
        /* <DEDUP_REMOVED lines=11> */
[----:B------:R-:W-:Y:S01]  /*3f50*/  FMUL R38, R4, R42 ;  /* 0x0000002a04267220 */ /* 0x000fe20000400000 */
[----:B------:R-:W-:Y:S01]  /*3f60*/  F2FP.F16.F32.PACK_AB R6, R6, R19 ;  /* 0x000000130606723e */ /* 0x000fe200000000ff */
[----:B------:R-:W-:Y:S01]  /*3f70*/  IMAD.MOV.U32 R19, RZ, RZ, 0x3dc6b27f ;  /* 0x3dc6b27fff137424 */ /* 0x000fe200078e00ff */
[----:B------:R-:W-:Y:S01]  /*3f80*/  F2FP.F16.F32.PACK_AB R4, R18, R25 ;  /* 0x000000191204723e */ /* 0x000fe200000000ff */
[----:B------:R-:W-:Y:S01]  /*3f90*/  FADD R14, R14, -1 ;  /* 0xbf8000000e0e7421 */ /* 0x000fe20000000000 */
[----:B------:R-:W-:Y:S01]  /*3fa0*/  FADD R18, R17, -1 ;  /* 0xbf80000011127421 */ /* 0x000fe20000000000 */
[----:B------:R-:W-:Y:S01]  /*3fb0*/  @P1 FMUL R32, R32, 0.25 ;  /* 0x3e80000020201820 */ /* 0x000fe20000400000 */
[----:B------:R-:W-:Y:S01]  /*3fc0*/  F2FP.F16.F32.PACK_AB R7, R7, R28 ;  /* 0x0000001c0707723e */ /* 0x000fe200000000ff */
[-C--:B------:R-:W-:Y:S01]  /*3fd0*/  FFMA.FTZ R17, R14, R19.reuse, -0.16845393180847167969 ;  /* 0xbe2c7f300e117423 */ /* 0x080fe20000010013 */
[----:B------:R-:W-:Y:S01]  /*3fe0*/  FFMA.FTZ R19, R18, R19, -0.16845393180847167969 ;  /* 0xbe2c7f3012137423 */ /* 0x000fe20000010013 */
[----:B------:R-:W-:Y:S01]  /*3ff0*/  @!P3 FMUL R32, R32, 16777216 ;  /* 0x4b8000002020b820 */ /* 0x000fe20000400000 */
[----:B------:R-:W-:Y:S01]  /*4000*/  @P1 FMUL R69, R69, 0.25 ;  /* 0x3e80000045451820 */ /* 0x000fe20000400000 */
[----:B------:R-:W-:Y:S01]  /*4010*/  FFMA.FTZ R17, R14, R17, 0.1716887056827545166 ;  /* 0x3e2fcf2a0e117423 */ /* 0x000fe20000010011 */
[----:B------:R-:W-:Y:S01]  /*4020*/  FFMA.FTZ R19, R18, R19, 0.1716887056827545166 ;  /* 0x3e2fcf2a12137423 */ /* 0x000fe20000010013 */
[----:B------:R-:W-:Y:S01]  /*4030*/  FMUL R32, R23, R32 ;  /* 0x0000002017207220 */ /* 0x000fe20000400000 */
[----:B------:R-:W-:Y:S01]  /*4040*/  @P1 FMUL R68, R68, 0.25 ;  /* 0x3e80000044441820 */ /* 0x000fe20000400000 */
[----:B------:R-:W-:Y:S01]  /*4050*/  FFMA.FTZ R17, R14, R17, -0.17900948226451873779 ;  /* 0xbe374e430e117423 */ /* 0x000fe20000010011 */
[----:B------:R-:W-:Y:S01]  /*4060*/  FFMA.FTZ R19, R18, R19, -0.17900948226451873779 ;  /* 0xbe374e4312137423 */ /* 0x000fe20000010013 */
[----:B------:R-:W-:Y:S01]  /*4070*/  @P1 FMUL R65, R65, 0.25 ;  /* 0x3e80000041411820 */ /* 0x000fe20000400000 */
[----:B------:R-:W-:Y:S01]  /*4080*/  F2FP.F16.F32.PACK_AB R5, R5, R32 ;  /* 0x000000200505723e */ /* 0x000fe200000000ff */
[----:B------:R-:W-:Y:S01]  /*4090*/  FFMA.FTZ R17, R14, R17, 0.20512372255325317383 ;  /* 0x3e520bf40e117423 */ /* 0x000fe20000010011 */
[----:B------:R-:W-:Y:S01]  /*40a0*/  FFMA.FTZ R19, R18, R19, 0.20512372255325317383 ;  /* 0x3e520bf412137423 */ /* 0x000fe20000010013 */
[----:B------:R-:W-:Y:S01]  /*40b0*/  @P1 FMUL R64, R64, 0.25 ;  /* 0x3e80000040401820 */ /* 0x000fe20000400000 */
[----:B------:R-:W-:Y:S01]  /*40c0*/  @P1 FMUL R57, R57, 0.25 ;  /* 0x3e80000039391820 */ /* 0x000fe20000400000 */
[----:B------:R-:W-:Y:S01]  /*40d0*/  FFMA.FTZ R17, R14, R17, -0.24046532809734344482 ;  /* 0xbe763c8b0e117423 */ /* 0x000fe20000010011 */
[----:B------:R-:W-:Y:S01]  /*40e0*/  FFMA.FTZ R19, R18, R19, -0.24046532809734344482 ;  /* 0xbe763c8b12137423 */ /* 0x000fe20000010013 */
[----:B------:R2:W-:Y:S01]  /*40f0*/  STSM.16.M88.4 [R22], R4 ;  /* 0x0000000416007844 */ /* 0x0005e20000000200 */
[----:B------:R-:W-:Y:S01]  /*4100*/  @P1 FMUL R56, R56, 0.25 ;  /* 0x3e80000038381820 */ /* 0x000fe20000400000 */
[----:B------:R-:W-:Y:S01]  /*4110*/  FFMA.FTZ R17, R14, R17, 0.28857114911079406738 ;  /* 0x3e93bf990e117423 */ /* 0x000fe20000010011 */
[----:B------:R-:W-:Y:S01]  /*4120*/  FFMA.FTZ R19, R18, R19, 0.28857114911079406738 ;  /* 0x3e93bf9912137423 */ /* 0x000fe20000010013 */
[----:B------:R-:W-:Y:S01]  /*4130*/  @P1 FMUL R49, R49, 0.25 ;  /* 0x3e80000031311820 */ /* 0x000fe20000400000 */
[----:B------:R-:W-:Y:S01]  /*4140*/  @P1 FMUL R48, R48, 0.25 ;  /* 0x3e80000030301820 */ /* 0x000fe20000400000 */
[----:B------:R-:W-:Y:S01]  /*4150*/  FFMA.FTZ R17, R14, R17, -0.36067417263984680176 ;  /* 0xbeb8aa490e117423 */ /* 0x000fe20000010011 */
[----:B------:R-:W-:Y:S01]  /*4160*/  FFMA.FTZ R19, R18, R19, -0.36067417263984680176 ;  /* 0xbeb8aa4912137423 */ /* 0x000fe20000010013 */
[----:B------:R-:W-:Y:S01]  /*4170*/  @P1 FMUL R45, R45, 0.25 ;  /* 0x3e8000002d2d1820 */ /* 0x000fe20000400000 */
[----:B------:R-:W-:Y:S01]  /*4180*/  @P1 FMUL R44, R44, 0.25 ;  /* 0x3e8000002c2c1820 */ /* 0x000fe20000400000 */
[----:B------:R-:W-:Y:S01]  /*4190*/  @P1 FMUL R41, R41, 0.25 ;  /* 0x3e80000029291820 */ /* 0x000fe20000400000 */
[----:B------:R-:W-:Y:S01]  /*41a0*/  @P1 FMUL R40, R40, 0.25 ;  /* 0x3e80000028281820 */ /* 0x000fe20000400000 */
[----:B------:R-:W-:Y:S01]  /*41b0*/  FFMA.FTZ R19, R18, R19, 0.48089820146560668945 ;  /* 0x3ef6384a12137423 */ /* 0x000fe20000010013 */
[----:B------:R-:W-:Y:S01]  /*41c0*/  FFMA.FTZ R17, R14, R17, 0.48089820146560668945 ;  /* 0x3ef6384a0e117423 */ /* 0x000fe20000010011 */
        /* <DEDUP_REMOVED lines=11> */
[----:B------:R-:W-:Y:S01]  /*4280*/  ISETP.GE.U32.AND P1, PT, R15, 0x7f800000, PT ;  /* 0x7f8000000f00780c */ /* 0x000fe20003f26070 */
[----:B------:R-:W-:Y:S01]  /*4290*/  @!P3 FMUL R40, R40, 16777216 ;  /* 0x4b8000002828b820 */ /* 0x000fe20000400000 */
[----:B------:R-:W-:Y:S01]  /*42a0*/  FFMA.FTZ R19, R18, R19, -0.72134751081466674805 ;  /* 0xbf38aa3b12137423 */ /* 0x000fe20000010013 */
[----:B------:R-:W-:Y:S01]  /*42b0*/  FFMA.FTZ R17, R14, R17, -0.72134751081466674805 ;  /* 0xbf38aa3b0e117423 */ /* 0x000fe20000010011 */
        /* <DEDUP_REMOVED lines=12> */
[----:B------:R-:W-:Y:S01]  /*4380*/  FMUL R23, R23, R40 ;  /* 0x0000002817177220 */ /* 0x000fe20000400000 */
[----:B------:R-:W-:Y:S01]  /*4390*/  FMUL R17, R14, R17 ;  /* 0x000000110e117220 */ /* 0x000fe20000400000 */
[----:B--2---:R-:W-:Y:S01]  /*43a0*/  F2FP.F16.F32.PACK_AB R6, R35, R38 ;  /* 0x000000262306723e */ /* 0x004fe200000000ff */
[----:B------:R-:W-:Y:S01]  /*43b0*/  FMUL R19, R18, R19 ;  /* 0x0000001312137220 */ /* 0x000fe20000400000 */
[----:B------:R-:W-:Y:S01]  /*43c0*/  F2FP.F16.F32.PACK_AB R5, R45, R42 ;  /* 0x0000002a2d05723e */ /* 0x000fe200000000ff */
[----:B------:R-:W-:Y:S01]  /*43d0*/  FMUL R17, R14, R17 ;  /* 0x000000110e117220 */ /* 0x000fe20000400000 */
[----:B------:R-:W-:Y:S01]  /*43e0*/  F2FP.F16.F32.PACK_AB R4, R44, R23 ;  /* 0x000000172c04723e */ /* 0x000fe200000000ff */
[----:B------:R-:W-:Y:S01]  /*43f0*/  FFMA.FTZ R19, R18, 1.4426950216293334961, R19 ;  /* 0x3fb8aa3b12137823 */ /* 0x000fe20000010013 */
[----:B------:R-:W-:Y:S01]  /*4400*/  LOP3.LUT R23, R3, 0x1ff, RZ, 0xc0, !PT ;  /* 0x000001ff03177812 */ /* 0x000fe200078ec0ff */
[----:B------:R-:W-:Y:S01]  /*4410*/  FFMA.FTZ R14, R14, 1.4426950216293334961, R17 ;  /* 0x3fb8aa3b0e0e7823 */ /* 0x000fe20000010011 */
[----:B------:R-:W-:Y:S01]  /*4420*/  @P1 IMAD.MOV.U32 R18, RZ, RZ, 0x7f800000 ;  /* 0x7f800000ff121424 */ /* 0x000fe200078e00ff */
[----:B------:R-:W-:Y:S01]  /*4430*/  F2FP.F16.F32.PACK_AB R7, R20, R37 ;  /* 0x000000251407723e */ /* 0x000fe200000000ff */
[----:B------:R-:W-:Y:S01]  /*4440*/  BAR.SYNC.DEFER_BLOCKING 0x0 ;  /* 0x0000000000007b1d */ /* 0x000fe20000010000 */
[----:B------:R-:W-:Y:S01]  /*4450*/  LEA R23, R23, UR6, 0x4 ;  /* 0x0000000617177c11 */ /* 0x000fe2000f8e20ff */
[----:B------:R-:W-:Y:S01]  /*4460*/  FADD R13, R13, R14 ;  /* 0x0000000e0d0d7221 */ /* 0x000fe20000000000 */
[----:B------:R-:W-:Y:S01]  /*4470*/  FADD R14, R16, R19 ;  /* 0x00000013100e7221 */ /* 0x000fe20000000000 */
[----:B------:R-:W-:Y:S01]  /*4480*/  @P1 FFMA.FTZ R13, R15, R18, +INF ;  /* 0x7f8000000f0d1423 */ /* 0x000fe20000010012 */
[----:B------:R-:W-:-:S03]  /*4490*/  F2FP.F16.F32.PACK_AB R30, R30, R31 ;  /* 0x0000001f1e1e723e */ /* 0x000fc600000000ff */
[----:B------:R-:W2:Y:S01]  /*44a0*/  LDC.64 R40, c[0x0][0x398] ;  /* 0x0000e600ff287b82 */ /* 0x000ea20000000a00 */
[----:B------:R-:W-:Y:S01]  /*44b0*/  F2FP.F16.F32.PACK_AB R28, R28, R33 ;  /* 0x000000211c1c723e */ /* 0x000fe200000000ff */
[----:B-1----:R-:W-:Y:S01]  /*44c0*/  UIMAD UR4, UR9, UR4, URZ ;  /* 0x00000004090472a4 */ /* 0x002fe2000f8e02ff */
[----:B------:R-:W-:Y:S02]  /*44d0*/  F2FP.F16.F32.PACK_AB R29, R29, R36 ;  /* 0x000000241d1d723e */ /* 0x000fe400000000ff */
[----:B------:R-:W-:Y:S02]  /*44e0*/  F2FP.F16.F32.PACK_AB R31, R21, R26 ;  /* 0x0000001a151f723e */ /* 0x000fe400000000ff */
[----:B------:R-:W-:Y:S01]  /*44f0*/  ISETP.GE.U32.AND P2, PT, R10, 0x7f800000, PT ;  /* 0x7f8000000a00780c */ /* 0x000fe20003f46070 */
[----:B------:R-:W1:Y:S01]  /*4500*/  LDC R20, c[0x0][0x3e8] ;  /* 0x0000fa00ff147b82 */ /* 0x000e620000000800 */
[----:B0-----:R-:W-:Y:S02]  /*4510*/  PRMT R53, R53, 0x6540, R55 ;  /* 0x0000654035357816 */ /* 0x001fe40000000037 */
[----:B------:R-:W-:-:S02]  /*4520*/  FSETP.NEU.AND P0, PT, R15, RZ, PT ;  /* 0x000000ff0f00720b */ /* 0x000fc40003f0d000 */
[----:B------:R-:W-:Y:S01]  /*4530*/  SHF.R.U32.HI R33, RZ, 0x8, R3 ;  /* 0x00000008ff217819 */ /* 0x000fe20000011603 */
[----:B------:R-:W-:Y:S01]  /*4540*/  IMAD R39, R53, UR5, RZ ;  /* 0x0000000535277c24 */ /* 0x000fe2000f8e02ff */
[----:B------:R-:W-:Y:S01]  /*4550*/  USHF.L.U32 UR5, UR4, 0x1, URZ ;  /* 0x0000000104057899 */ /* 0x000fe200080006ff */
[----:B------:R-:W-:Y:S01]  /*4560*/  FSETP.NEU.AND P1, PT, R10, RZ, PT ;  /* 0x000000ff0a00720b */ /* 0x000fe20003f2d000 */
[----:B------:R-:W0:Y:S01]  /*4570*/  LDS.128 R16, [R23] ;  /* 0x0000000017107984 */ /* 0x000e220000000c00 */
[----:B------:R-:W-:Y:S02]  /*4580*/  IMAD.SHL.U32 R15, R39, 0x2, RZ ;  /* 0x00000002270f7824 */ /* 0x000fe400078e00ff */
[----:B------:R-:W-:Y:S01]  /*4590*/  @P2 MOV R35, 0x7f800000 ;  /* 0x7f80000000232802 */ /* 0x000fe20000000f00 */
[----:B------:R-:W-:Y:S01]  /*45a0*/  BAR.SYNC.DEFER_BLOCKING 0x0 ;  /* 0x0000000000007b1d */ /* 0x000fe20000010000 */
[----:B------:R-:W-:-:S03]  /*45b0*/  SGXT.U32 R21, R33, 0x1 ;  /* 0x000000012115781a */ /* 0x000fc60000000000 */
[----:B------:R-:W-:Y:S01]  /*45c0*/  @P2 FFMA.FTZ R14, R10, R35, +INF ;  /* 0x7f8000000a0e2423 */ /* 0x000fe20000010023 */
[----:B--2---:R-:W-:Y:S01]  /*45d0*/  IADD3 R15, P2, P3, R15, UR5, R40 ;  /* 0x000000050f0f7c10 */ /* 0x004fe2000fb5e028 */
[----:B------:R-:W-:Y:S01]  /*45e0*/  UIMAD.WIDE UR4, UR4, 0x2, URZ ;  /* 0x00000002040478a5 */ /* 0x000fe2000f8e02ff */
[----:B------:R-:W-:Y:S01]  /*45f0*/  IMAD.HI R10, R39, 0x2, RZ ;  /* 0x00000002270a7827 */ /* 0x000fe200078e02ff */
[----:B------:R-:W-:Y:S02]  /*4600*/  F2FP.F16.F32.PACK_AB R42, R9, R24 ;  /* 0x00000018092a723e */ /* 0x000fe400000000ff */
[----:B------:R-:W-:Y:S01]  /*4610*/  F2FP.F16.F32.PACK_AB R43, R8, R11 ;  /* 0x0000000b082b723e */ /* 0x000fe200000000ff */
[----:B-1----:R-:W-:Y:S01]  /*4620*/  IMAD R36, R21, R20, RZ ;  /* 0x0000001415247224 */ /* 0x002fe200078e02ff */
[----:B------:R-:W-:Y:S02]  /*4630*/  IADD3.X R21, PT, PT, R10, UR5, R41, P2, P3 ;  /* 0x000000050a157c10 */ /* 0x000fe400097e6429 */
[----:B------:R-:W-:-:S02]  /*4640*/  F2FP.F16.F32.PACK_AB R40, R27, R34 ;  /* 0x000000221b28723e */ /* 0x000fc400000000ff */
[----:B------:R-:W-:Y:S01]  /*4650*/  F2FP.F16.F32.PACK_AB R41, R25, R32 ;  /* 0x000000201929723e */ /* 0x000fe200000000ff */
[----:B------:R-:W-:Y:S01]  /*4660*/  IMAD R32, R20, 0x2, R36 ;  /* 0x0000000214207824 */ /* 0x000fe200078e0224 */
[C---:B------:R-:W-:Y:S01]  /*4670*/  LEA R26, P2, R36.reuse, R15, 0x1 ;  /* 0x0000000f241a7211 */ /* 0x040fe200078408ff */
[----:B------:R-:W1:Y:S01]  /*4680*/  LDCU UR4, c[0x0][0x3ec] ;  /* 0x00007d80ff0477ac */ /* 0x000e620008000800 */
[----:B------:R-:W-:Y:S02]  /*4690*/  FSEL R13, R13, -INF , P0 ;  /* 0xff8000000d0d7808 */ /* 0x000fe40000000000 */
[----:B------:R-:W-:Y:S02]  /*46a0*/  LEA.HI.X.SX32 R27, R36, R21, 0x1, P2 ;  /* 0x00000015241b7211 */ /* 0x000fe400010f0eff */
[C---:B------:R-:W-:Y:S01]  /*46b0*/  LEA R24, P2, R32.reuse, R15, 0x1 ;  /* 0x0000000f20187211 */ /* 0x040fe200078408ff */
[----:B------:R-:W-:Y:S01]  /*46c0*/  STSM.16.M88.4 [R22], R4 ;  /* 0x0000000416007844 */ /* 0x000fe20000000200 */
[----:B------:R-:W-:Y:S02]  /*46d0*/  BAR.SYNC.DEFER_BLOCKING 0x0 ;  /* 0x0000000000007b1d */ /* 0x000fe40000010000 */
[----:B------:R-:W-:-:S02]  /*46e0*/  LEA.HI.X.SX32 R25, R32, R21, 0x1, P2 ;  /* 0x0000001520197211 */ /* 0x000fc400010f0eff */
[----:B------:R-:W-:Y:S02]  /*46f0*/  LOP3.LUT P0, RZ, R3, 0x100, RZ, 0xc0, !PT ;  /* 0x0000010003ff7812 */ /* 0x000fe4000780c0ff */
[----:B0-----:R-:W-:Y:S01]  /*4700*/  PRMT R35, R19, 0x7632, R35 ;  /* 0x0000763213237816 */ /* 0x001fe20000000023 */
[----:B-1----:R-:W-:-:S04]  /*4710*/  UIMAD UR4, UR9, UR4, URZ ;  /* 0x00000004090472a4 */ /* 0x002fc8000f8e02ff */
[----:B------:R-:W-:Y:S02]  /*4720*/  USHF.L.U32 UR7, UR4, 0x2, URZ ;  /* 0x0000000204077899 */ /* 0x000fe400080006ff */
[----:B------:R-:W-:Y:S01]  /*4730*/  UIMAD.WIDE UR4, UR4, 0x4, URZ ;  /* 0x00000004040478a5 */ /* 0x000fe2000f8e02ff */
[----:B------:R-:W0:Y:S01]  /*4740*/  LDS.128 R4, [R23] ;  /* 0x0000000017047984 */ /* 0x000e220000000c00 */
[----:B------:R-:W-:Y:S06]  /*4750*/  BAR.SYNC.DEFER_BLOCKING 0x0 ;  /* 0x0000000000007b1d */ /* 0x000fec0000010000 */
[----:B------:R1:W-:Y:S02]  /*4760*/  STSM.16.M88.4 [R22], R28 ;  /* 0x0000001c16007844 */ /* 0x0003e40000000200 */
[----:B------:R-:W-:Y:S01]  /*4770*/  BAR.SYNC.DEFER_BLOCKING 0x0 ;  /* 0x0000000000007b1d */ /* 0x000fe20000010000 */
[----:B0-----:R-:W-:Y:S01]  /*4780*/  PRMT R51, R7, 0x7632, R51 ;  /* 0x0000763207337816 */ /* 0x001fe20000000033 */
[----:B-1----:R-:W-:-:S04]  /*4790*/  IMAD R30, R20, 0x2, R32 ;  /* 0x00000002141e7824 */ /* 0x002fc800078e0220 */
[----:B------:R-:W-:Y:S01]  /*47a0*/  IMAD R32, R20, 0x2, R30 ;  /* 0x0000000214207824 */ /* 0x000fe200078e021e */
[----:B------:R-:W-:-:S03]  /*47b0*/  LEA R28, P3, R30, R15, 0x1 ;  /* 0x0000000f1e1c7211 */ /* 0x000fc600078608ff */
[----:B------:R-:W-:Y:S01]  /*47c0*/  IMAD R34, R20, 0x2, R32 ;  /* 0x0000000214227824 */ /* 0x000fe200078e0220 */
[----:B------:R-:W-:Y:S02]  /*47d0*/  LEA.HI.X.SX32 R29, R30, R21, 0x1, P3 ;  /* 0x000000151e1d7211 */ /* 0x000fe400018f0eff */
[C---:B------:R-:W-:Y:S01]  /*47e0*/  LEA R30, P2, R32.reuse, R15, 0x1 ;  /* 0x0000000f201e7211 */ /* 0x040fe200078408ff */
[----:B------:R-:W0:Y:S03]  /*47f0*/  LDS.128 R8, [R23] ;  /* 0x0000000017087984 */ /* 0x000e260000000c00 */
[----:B------:R-:W-:Y:S01]  /*4800*/  LEA.HI.X.SX32 R31, R32, R21, 0x1, P2 ;  /* 0x00000015201f7211 */ /* 0x000fe200010f0eff */
[----:B------:R-:W-:Y:S01]  /*4810*/  BAR.SYNC.DEFER_BLOCKING 0x0 ;  /* 0x0000000000007b1d */ /* 0x000fe20000010000 */
[----:B------:R-:W-:-:S04]  /*4820*/  LEA R32, P2, R34, R15, 0x1 ;  /* 0x0000000f22207211 */ /* 0x000fc800078408ff */
[----:B------:R-:W-:Y:S01]  /*4830*/  LEA.HI.X.SX32 R33, R34, R21, 0x1, P2 ;  /* 0x0000001522217211 */ /* 0x000fe200010f0eff */
[----:B------:R1:W-:Y:S02]  /*4840*/  STSM.16.M88.4 [R22], R40 ;  /* 0x0000002816007844 */ /* 0x0003e40000000200 */
[----:B------:R-:W-:Y:S01]  /*4850*/  BAR.SYNC.DEFER_BLOCKING 0x0 ;  /* 0x0000000000007b1d */ /* 0x000fe20000010000 */
[----:B-1----:R-:W-:-:S05]  /*4860*/  LEA R22, R20, R34, 0x1 ;  /* 0x0000002214167211 */ /* 0x002fca00078e08ff */
[----:B------:R1:W-:Y:S04]  /*4870*/  STG.E.U16 desc[UR14][R26.64], R16 ;  /* 0x000000101a007986 */ /* 0x0003e8000c10150e */
[----:B------:R2:W-:Y:S04]  /*4880*/  STG.E.U16 desc[UR14][R24.64], R17 ;  /* 0x0000001118007986 */ /* 0x0005e8000c10150e */
[----:B------:R3:W-:Y:S01]  /*4890*/  STG.E.U16 desc[UR14][R28.64], R18 ;  /* 0x000000121c007986 */ /* 0x0007e2000c10150e */
[----:B-1----:R-:W-:Y:S01]  /*48a0*/  IMAD R26, R20, 0x2, R22 ;  /* 0x00000002141a7824 */ /* 0x002fe200078e0216 */
[----:B------:R-:W-:-:S02]  /*48b0*/  PRMT R27, R17, 0x7632, R27 ;  /* 0x00007632111b7816 */ /* 0x000fc4000000001b */
[----:B------:R-:W-:Y:S01]  /*48c0*/  STG.E.U16 desc[UR14][R30.64], R19 ;  /* 0x000000131e007986 */ /* 0x000fe2000c10150e */
[----:B--2---:R-:W-:Y:S02]  /*48d0*/  PRMT R25, R16, 0x7632, R25 ;  /* 0x0000763210197816 */ /* 0x004fe40000000019 */
[----:B------:R-:W-:Y:S02]  /*48e0*/  LEA R16, P2, R22, R15, 0x1 ;  /* 0x0000000f16107211 */ /* 0x000fe400078408ff */
[----:B---3--:R-:W-:Y:S01]  /*48f0*/  PRMT R29, R18, 0x7632, R29 ;  /* 0x00007632121d7816 */ /* 0x008fe2000000001d */
[----:B------:R-:W-:Y:S01]  /*4900*/  IMAD R18, R20, 0x2, R26 ;  /* 0x0000000214127824 */ /* 0x000fe200078e021a */
[----:B------:R-:W-:Y:S01]  /*4910*/  LEA.HI.X.SX32 R17, R22, R21, 0x1, P2 ;  /* 0x0000001516117211 */ /* 0x000fe200010f0eff */
[----:B------:R1:W-:Y:S01]  /*4920*/  STG.E.U16 desc[UR14][R32.64], R25 ;  /* 0x0000001920007986 */ /* 0x0003e2000c10150e */
[----:B------:R-:W-:Y:S01]  /*4930*/  LEA R24, P3, R26, R15, 0x1 ;  /* 0x0000000f1a187211 */ /* 0x000fe200078608ff */
[----:B------:R-:W-:-:S02]  /*4940*/  IMAD R22, R20, 0x2, R18 ;  /* 0x0000000214167824 */ /* 0x000fc400078e0212 */
[----:B------:R2:W-:Y:S02]  /*4950*/  STG.E.U16 desc[UR14][R16.64], R27 ;  /* 0x0000001b10007986 */ /* 0x0005e4000c10150e */
[----:B------:R-:W-:-:S04]  /*4960*/  IMAD R34, R20, 0x2, R22 ;  /* 0x0000000214227824 */ /* 0x000fc800078e0216 */
[----:B------:R-:W-:Y:S01]  /*4970*/  IMAD R36, R20, 0x2, R34 ;  /* 0x0000000214247824 */ /* 0x000fe200078e0222 */
[----:B-1----:R-:W-:Y:S02]  /*4980*/  LEA.HI.X.SX32 R25, R26, R21, 0x1, P3 ;  /* 0x000000151a197211 */ /* 0x002fe400018f0eff */
[----:B------:R-:W-:Y:S02]  /*4990*/  LEA R26, P2, R18, R15, 0x1 ;  /* 0x0000000f121a7211 */ /* 0x000fe400078408ff */
[----:B------:R-:W-:Y:S01]  /*49a0*/  LEA R38, R20, R36, 0x1 ;  /* 0x0000002414267211 */ /* 0x000fe200078e08ff */
[----:B------:R1:W-:Y:S01]  /*49b0*/  STG.E.U16 desc[UR14][R24.64], R29 ;  /* 0x0000001d18007986 */ /* 0x0003e2000c10150e */
[----:B--2---:R-:W-:Y:S02]  /*49c0*/  LEA.HI.X.SX32 R27, R18, R21, 0x1, P2 ;  /* 0x00000015121b7211 */ /* 0x004fe400010f0eff */
[-C--:B------:R-:W-:Y:S02]  /*49d0*/  LEA R18, P2, R22, R15.reuse, 0x1 ;  /* 0x0000000f16127211 */ /* 0x080fe400078408ff */
[----:B------:R-:W-:Y:S01]  /*49e0*/  LEA R30, P3, R36, R15, 0x1 ;  /* 0x0000000f241e7211 */ /* 0x000fe200078608ff */
[----:B------:R2:W-:Y:S01]  /*49f0*/  STG.E.U16 desc[UR14][R26.64], R35 ;  /* 0x000000231a007986 */ /* 0x0005e2000c10150e */
[----:B------:R-:W-:Y:S01]  /*4a00*/  LEA.HI.X.SX32 R19, R22, R21, 0x1, P2 ;  /* 0x0000001516137211 */ /* 0x000fe200010f0eff */
[----:B------:R-:W-:Y:S01]  /*4a10*/  IMAD R22, R20, 0x2, R38 ;  /* 0x0000000214167824 */ /* 0x000fe200078e0226 */
[----:B------:R-:W-:-:S02]  /*4a20*/  LEA R28, P2, R34, R15, 0x1 ;  /* 0x0000000f221c7211 */ /* 0x000fc400078408ff */
[-C--:B------:R-:W-:Y:S01]  /*4a30*/  LEA.HI.X.SX32 R31, R36, R21.reuse, 0x1, P3 ;  /* 0x00000015241f7211 */ /* 0x080fe200018f0eff */
[----:B------:R-:W-:Y:S01]  /*4a40*/  IMAD R32, R20, 0x2, R22 ;  /* 0x0000000214207824 */ /* 0x000fe200078e0216 */
[----:B-1----:R-:W-:Y:S01]  /*4a50*/  LEA.HI.X.SX32 R29, R34, R21, 0x1, P2 ;  /* 0x00000015221d7211 */ /* 0x002fe200010f0eff */
[----:B------:R1:W-:Y:S01]  /*4a60*/  STG.E.U16 desc[UR14][R18.64], R4 ;  /* 0x0000000412007986 */ /* 0x0003e2000c10150e */
[----:B------:R-:W-:Y:S01]  /*4a70*/  LEA R16, P2, R38, R15, 0x1 ;  /* 0x0000000f26107211 */ /* 0x000fe200078408ff */
[----:B------:R-:W-:Y:S01]  /*4a80*/  IMAD R34, R20, 0x2, R32 ;  /* 0x0000000214227824 */ /* 0x000fe200078e0220 */
[----:B------:R-:W-:Y:S01]  /*4a90*/  PRMT R25, R4, 0x7632, R25 ;  /* 0x0000763204197816 */ /* 0x000fe20000000019 */
[----:B------:R3:W-:Y:S01]  /*4aa0*/  STG.E.U16 desc[UR14][R28.64], R5 ;  /* 0x000000051c007986 */ /* 0x0007e2000c10150e */
[----:B------:R-:W-:Y:S01]  /*4ab0*/  LEA.HI.X.SX32 R17, R38, R21, 0x1, P2 ;  /* 0x0000001526117211 */ /* 0x000fe200010f0eff */
[C---:B------:R-:W-:Y:S01]  /*4ac0*/  IMAD R36, R20.reuse, 0x2, R34 ;  /* 0x0000000214247824 */ /* 0x040fe200078e0222 */
[----:B--2---:R-:W-:Y:S01]  /*4ad0*/  PRMT R27, R5, 0x7632, R27 ;  /* 0x00007632051b7816 */ /* 0x004fe2000000001b */
[----:B------:R-:W-:Y:S02]  /*4ae0*/  STG.E.U16 desc[UR14][R30.64], R6 ;  /* 0x000000061e007986 */ /* 0x000fe4000c10150e */
[----:B------:R-:W-:Y:S01]  /*4af0*/  IMAD R40, R20, 0x2, R36 ;  /* 0x0000000214287824 */ /* 0x000fe200078e0224 */
[-C--:B-1----:R-:W-:Y:S01]  /*4b00*/  LEA R4, P2, R22, R15.reuse, 0x1 ;  /* 0x0000000f16047211 */ /* 0x082fe200078408ff */
[----:B------:R1:W-:Y:S01]  /*4b10*/  STG.E.U16 desc[UR14][R16.64], R7 ;  /* 0x0000000710007986 */ /* 0x0003e2000c10150e */
[----:B------:R-:W-:-:S02]  /*4b20*/  LEA R18, P3, R32, R15, 0x1 ;  /* 0x0000000f20127211 */ /* 0x000fc400078608ff */
[----:B------:R-:W-:Y:S02]  /*4b30*/  LEA R38, R20, R40, 0x1 ;  /* 0x0000002814267211 */ /* 0x000fe400078e08ff */
[----:B---3--:R-:W-:Y:S02]  /*4b40*/  LEA.HI.X.SX32 R5, R22, R21, 0x1, P2 ;  /* 0x0000001516057211 */ /* 0x008fe400010f0eff */
[----:B------:R-:W-:Y:S01]  /*4b50*/  LEA R24, P2, R34, R15, 0x1 ;  /* 0x0000000f22187211 */ /* 0x000fe200078408ff */
[----:B------:R-:W-:Y:S01]  /*4b60*/  IMAD R42, R20, 0x2, R38 ;  /* 0x00000002142a7824 */ /* 0x000fe200078e0226 */
[----:B------:R-:W-:Y:S01]  /*4b70*/  LEA.HI.X.SX32 R19, R32, R21, 0x1, P3 ;  /* 0x0000001520137211 */ /* 0x000fe200018f0eff */
[----:B------:R2:W-:Y:S01]  /*4b80*/  STG.E.U16 desc[UR14][R4.64], R25 ;  /* 0x0000001904007986 */ /* 0x0005e2000c10150e */
[----:B------:R-:W-:Y:S01]  /*4b90*/  PRMT R29, R6, 0x7632, R29 ;  /* 0x00007632061d7816 */ /* 0x000fe2000000001d */
[----:B------:R-:W-:Y:S01]  /*4ba0*/  IMAD R22, R20, 0x2, R42 ;  /* 0x0000000214167824 */ /* 0x000fe200078e022a */
[----:B-1----:R-:W-:Y:S01]  /*4bb0*/  LEA R16, P3, R40, R15, 0x1 ;  /* 0x0000000f28107211 */ /* 0x002fe200078608ff */
[----:B------:R-:W1:Y:S02]  /*4bc0*/  LDS.128 R4, [R23] ;  /* 0x0000000017047984 */ /* 0x000e640000000c00 */
[----:B------:R-:W-:Y:S01]  /*4bd0*/  IMAD R44, R20, 0x2, R22 ;  /* 0x00000002142c7824 */ /* 0x000fe200078e0216 */
[----:B------:R-:W-:Y:S01]  /*4be0*/  LEA.HI.X.SX32 R17, R40, R21, 0x1, P3 ;  /* 0x0000001528117211 */ /* 0x000fe200018f0eff */
[----:B------:R3:W-:Y:S01]  /*4bf0*/  STG.E.U16 desc[UR14][R18.64], R27 ;  /* 0x0000001b12007986 */ /* 0x0007e2000c10150e */
[----:B------:R-:W-:-:S02]  /*4c00*/  LEA R30, P3, R42, R15, 0x1 ;  /* 0x0000000f2a1e7211 */ /* 0x000fc400078608ff */
[----:B--2---:R-:W-:Y:S01]  /*4c10*/  LEA.HI.X.SX32 R25, R34, R21, 0x1, P2 ;  /* 0x0000001522197211 */ /* 0x004fe200010f0eff */
[----:B------:R-:W-:Y:S01]  /*4c20*/  IMAD R34, R20, 0x2, R44 ;  /* 0x0000000214227824 */ /* 0x000fe200078e022c */
[----:B------:R-:W-:Y:S02]  /*4c30*/  LEA R26, P2, R36, R15, 0x1 ;  /* 0x0000000f241a7211 */ /* 0x000fe400078408ff */
[----:B------:R-:W-:Y:S01]  /*4c40*/  LEA.HI.X.SX32 R31, R42, R21, 0x1, P3 ;  /* 0x000000152a1f7211 */ /* 0x000fe200018f0eff */
[----:B------:R-:W-:Y:S01]  /*4c50*/  IMAD R46, R20, 0x2, R34 ;  /* 0x00000002142e7824 */ /* 0x000fe200078e0222 */
[----:B------:R2:W-:Y:S01]  /*4c60*/  STG.E.U16 desc[UR14][R24.64], R29 ;  /* 0x0000001d18007986 */ /* 0x0005e2000c10150e */
[----:B------:R-:W-:Y:S02]  /*4c70*/  LEA R32, P4, R34, R15, 0x1 ;  /* 0x0000000f22207211 */ /* 0x000fe400078808ff */
[----:B---3--:R-:W-:Y:S02]  /*4c80*/  LEA.HI.X.SX32 R27, R36, R21, 0x1, P2 ;  /* 0x00000015241b7211 */ /* 0x008fe400010f0eff */
[----:B------:R-:W-:-:S02]  /*4c90*/  LEA R48, R20, R46, 0x1 ;  /* 0x0000002e14307211 */ /* 0x000fc400078e08ff */
[----:B------:R-:W-:Y:S01]  /*4ca0*/  LEA R28, P2, R38, R15, 0x1 ;  /* 0x0000000f261c7211 */ /* 0x000fe200078408ff */
[----:B------:R-:W-:Y:S01]  /*4cb0*/  STG.E.U16 desc[UR14][R26.64], R51 ;  /* 0x000000331a007986 */ /* 0x000fe2000c10150e */
[----:B------:R-:W-:Y:S01]  /*4cc0*/  LEA.HI.X.SX32 R33, R34, R21, 0x1, P4 ;  /* 0x0000001522217211 */ /* 0x000fe200020f0eff */
[----:B------:R-:W-:Y:S01]  /*4cd0*/  IMAD R40, R20, 0x2, R48 ;  /* 0x0000000214287824 */ /* 0x000fe200078e0230 */
[----:B--2---:R-:W-:Y:S01]  /*4ce0*/  LEA R24, P3, R44, R15, 0x1 ;  /* 0x0000000f2c187211 */ /* 0x004fe200078608ff */
[----:B0-----:R0:W-:Y:S02]  /*4cf0*/  STG.E.U16 desc[UR14][R16.64], R8 ;  /* 0x0000000810007986 */ /* 0x0011e4000c10150e */
[----:B------:R-:W-:Y:S01]  /*4d00*/  IMAD R50, R20, 0x2, R40 ;  /* 0x0000000214327824 */ /* 0x000fe200078e0228 */
[-C--:B------:R-:W-:Y:S02]  /*4d10*/  LEA.HI.X.SX32 R29, R38, R21.reuse, 0x1, P2 ;  /* 0x00000015261d7211 */ /* 0x080fe400010f0eff */
[----:B------:R-:W-:Y:S01]  /*4d20*/  LEA.HI.X.SX32 R25, R44, R21, 0x1, P3 ;  /* 0x000000152c197211 */ /* 0x000fe200018f0eff */
[----:B------:R-:W-:Y:S01]  /*4d30*/  IMAD R52, R20, 0x2, R50 ;  /* 0x0000000214347824 */ /* 0x000fe200078e0232 */
[-C--:B------:R-:W-:Y:S01]  /*4d40*/  LEA R18, P2, R22, R15.reuse, 0x1 ;  /* 0x0000000f16127211 */ /* 0x080fe200078408ff */
[----:B------:R2:W-:Y:S01]  /*4d50*/  STG.E.U16 desc[UR14][R28.64], R9 ;  /* 0x000000091c007986 */ /* 0x0005e2000c10150e */
[----:B------:R-:W-:Y:S01]  /*4d60*/  LEA R34, P3, R48, R15, 0x1 ;  /* 0x0000000f30227211 */ /* 0x000fe200078608ff */
[----:B------:R-:W-:Y:S01]  /*4d70*/  IMAD R44, R20, 0x2, R52 ;  /* 0x00000002142c7824 */ /* 0x000fe200078e0234 */
[----:B------:R-:W-:Y:S01]  /*4d80*/  LEA.HI.X.SX32 R19, R22, R21, 0x1, P2 ;  /* 0x0000001516137211 */ /* 0x000fe200010f0eff */
[----:B------:R1:W-:Y:S01]  /*4d90*/  STG.E.U16 desc[UR14][R30.64], R10 ;  /* 0x0000000a1e007986 */ /* 0x0003e2000c10150e */
[-C--:B------:R-:W-:Y:S01]  /*4da0*/  LEA R22, P2, R46, R15.reuse, 0x1 ;  /* 0x0000000f2e167211 */ /* 0x080fe200078408ff */
[----:B------:R-:W-:Y:S01]  /*4db0*/  IMAD R54, R20, 0x2, R44 ;  /* 0x0000000214367824 */ /* 0x000fe200078e022c */
[----:B------:R-:W-:Y:S01]  /*4dc0*/  LEA R36, P4, R40, R15, 0x1 ;  /* 0x0000000f28247211 */ /* 0x000fe200078808ff */
[----:B------:R3:W-:Y:S01]  /*4dd0*/  STG.E.U16 desc[UR14][R18.64], R11 ;  /* 0x0000000b12007986 */ /* 0x0007e2000c10150e */
[----:B------:R-:W-:-:S02]  /*4de0*/  LEA.HI.X.SX32 R23, R46, R21, 0x1, P2 ;  /* 0x000000152e177211 */ /* 0x000fc400010f0eff */
[----:B------:R-:W-:Y:S02]  /*4df0*/  LEA R56, R20, R54, 0x1 ;  /* 0x0000003614387211 */ /* 0x000fe400078e08ff */
[----:B------:R-:W-:Y:S02]  /*4e00*/  LEA R38, P2, R50, R15, 0x1 ;  /* 0x0000000f32267211 */ /* 0x000fe400078408ff */
[-C--:B------:R-:W-:Y:S01]  /*4e10*/  LEA.HI.X.SX32 R35, R48, R21.reuse, 0x1, P3 ;  /* 0x0000001530237211 */ /* 0x080fe200018f0eff */
[----:B------:R-:W-:Y:S01]  /*4e20*/  IMAD R58, R20, 0x2, R56 ;  /* 0x00000002143a7824 */ /* 0x000fe200078e0238 */
[-C--:B------:R-:W-:Y:S02]  /*4e30*/  LEA.HI.X.SX32 R37, R40, R21.reuse, 0x1, P4 ;  /* 0x0000001528257211 */ /* 0x080fe400020f0eff */
[----:B------:R-:W-:Y:S01]  /*4e40*/  LEA.HI.X.SX32 R39, R50, R21, 0x1, P2 ;  /* 0x0000001532277211 */ /* 0x000fe200010f0eff */
[----:B------:R-:W-:Y:S01]  /*4e50*/  IMAD R50, R20, 0x2, R58 ;  /* 0x0000000214327824 */ /* 0x000fe200078e023a */
[----:B------:R-:W-:-:S02]  /*4e60*/  LEA R40, P3, R52, R15, 0x1 ;  /* 0x0000000f34287211 */ /* 0x000fc400078608ff */
[----:B------:R-:W-:Y:S02]  /*4e70*/  LEA R42, P4, R44, R15, 0x1 ;  /* 0x0000000f2c2a7211 */ /* 0x000fe400078808ff */
[-C--:B------:R-:W-:Y:S02]  /*4e80*/  LEA.HI.X.SX32 R41, R52, R21.reuse, 0x1, P3 ;  /* 0x0000001534297211 */ /* 0x080fe400018f0eff */
[----:B------:R-:W-:Y:S02]  /*4e90*/  LEA.HI.X.SX32 R43, R44, R21, 0x1, P4 ;  /* 0x000000152c2b7211 */ /* 0x000fe400020f0eff */
[-C--:B------:R-:W-:Y:S02]  /*4ea0*/  LEA R44, P2, R54, R15.reuse, 0x1 ;  /* 0x0000000f362c7211 */ /* 0x080fe400078408ff */
[-C--:B------:R-:W-:Y:S02]  /*4eb0*/  LEA R46, P3, R56, R15.reuse, 0x1 ;  /* 0x0000000f382e7211 */ /* 0x080fe400078608ff */
[----:B------:R-:W-:-:S02]  /*4ec0*/  LEA R48, P4, R58, R15, 0x1 ;  /* 0x0000000f3a307211 */ /* 0x000fc400078808ff */
[----:B------:R-:W-:Y:S02]  /*4ed0*/  LEA R20, P5, R50, R15, 0x1 ;  /* 0x0000000f32147211 */ /* 0x000fe400078a08ff */
[----:B------:R-:W-:Y:S02]  /*4ee0*/  PRMT R15, R8, 0x7632, R15 ;  /* 0x00007632080f7816 */ /* 0x000fe4000000000f */
[----:B0-----:R-:W-:Y:S02]  /*4ef0*/  PRMT R17, R9, 0x7632, R17 ;  /* 0x0000763209117816 */ /* 0x001fe40000000011 */
[----:B------:R-:W-:Y:S01]  /*4f00*/  PRMT R27, R10, 0x7632, R27 ;  /* 0x000076320a1b7816 */ /* 0x000fe2000000001b */
[----:B------:R0:W-:Y:S01]  /*4f10*/  STG.E.U16 desc[UR14][R24.64], R15 ;  /* 0x0000000f18007986 */ /* 0x0001e2000c10150e */
[----:B--2---:R-:W-:Y:S01]  /*4f20*/  PRMT R29, R11, 0x7632, R29 ;  /* 0x000076320b1d7816 */ /* 0x004fe2000000001d */
[----:B------:R-:W2:Y:S01]  /*4f30*/  LDC.64 R8, c[0x0][0x3a0] ;  /* 0x0000e800ff087b82 */ /* 0x000ea20000000a00 */
[----:B------:R-:W-:Y:S01]  /*4f40*/  LEA.HI.X.SX32 R45, R54, R21, 0x1, P2 ;  /* 0x00000015362d7211 */ /* 0x000fe200010f0eff */
[----:B------:R-:W-:Y:S01]  /*4f50*/  STG.E.U16 desc[UR14][R32.64], R17 ;  /* 0x0000001120007986 */ /* 0x000fe2000c10150e */
[----:B-1----:R-:W-:-:S02]  /*4f60*/  PRMT R10, R4, 0x7632, R10 ;  /* 0x00007632040a7816 */ /* 0x002fc4000000000a */
[-C--:B------:R-:W-:Y:S01]  /*4f70*/  LEA.HI.X.SX32 R47, R56, R21.reuse, 0x1, P3 ;  /* 0x00000015382f7211 */ /* 0x080fe200018f0eff */
[----:B------:R1:W-:Y:S01]  /*4f80*/  STG.E.U16 desc[UR14][R22.64], R27 ;  /* 0x0000001b16007986 */ /* 0x0003e2000c10150e */
[-C--:B------:R-:W-:Y:S02]  /*4f90*/  LEA.HI.X.SX32 R49, R58, R21.reuse, 0x1, P4 ;  /* 0x000000153a317211 */ /* 0x080fe400020f0eff */
[----:B---3--:R-:W-:Y:S01]  /*4fa0*/  PRMT R11, R6, 0x7632, R11 ;  /* 0x00007632060b7816 */ /* 0x008fe2000000000b */
[----:B------:R-:W-:Y:S01]  /*4fb0*/  STG.E.U16 desc[UR14][R34.64], R29 ;  /* 0x0000001d22007986 */ /* 0x000fe2000c10150e */
[----:B------:R-:W-:Y:S02]  /*4fc0*/  LEA.HI.X.SX32 R21, R50, R21, 0x1, P5 ;  /* 0x0000001532157211 */ /* 0x000fe400028f0eff */
[----:B0-----:R-:W-:Y:S01]  /*4fd0*/  PRMT R15, R7, 0x7632, R15 ;  /* 0x00007632070f7816 */ /* 0x001fe2000000000f */
[----:B------:R0:W-:Y:S01]  /*4fe0*/  STG.E.U16 desc[UR14][R36.64], R4 ;  /* 0x0000000424007986 */ /* 0x0001e2000c10150e */
[----:B-1----:R-:W-:-:S03]  /*4ff0*/  PRMT R23, R5, 0x7632, R23 ;  /* 0x0000763205177816 */ /* 0x002fc60000000017 */
[----:B------:R1:W-:Y:S04]  /*5000*/  STG.E.U16 desc[UR14][R38.64], R5 ;  /* 0x0000000526007986 */ /* 0x0003e8000c10150e */
[----:B------:R3:W-:Y:S01]  /*5010*/  STG.E.U16 desc[UR14][R40.64], R6 ;  /* 0x0000000628007986 */ /* 0x0007e2000c10150e */
[----:B0-----:R-:W-:-:S03]  /*5020*/  FFMA R4, R13, 0.69314718246459960938, R2 ;  /* 0x3f3172180d047823 */ /* 0x001fc60000000002 */
[----:B------:R0:W-:Y:S04]  /*5030*/  STG.E.U16 desc[UR14][R42.64], R7 ;  /* 0x000000072a007986 */ /* 0x0001e8000c10150e */
[----:B------:R0:W-:Y:S01]  /*5040*/  STG.E.U16 desc[UR14][R44.64], R10 ;  /* 0x0000000a2c007986 */ /* 0x0001e2000c10150e */
[----:B-1----:R-:W-:-:S03]  /*5050*/  FSEL R5, R14, -INF , P1 ;  /* 0xff8000000e057808 */ /* 0x002fc60000800000 */
[----:B------:R0:W-:Y:S01]  /*5060*/  STG.E.U16 desc[UR14][R46.64], R23 ;  /* 0x000000172e007986 */ /* 0x0001e2000c10150e */
[----:B---3--:R-:W-:Y:S02]  /*5070*/  IMAD.SHL.U32 R6, R3, 0x2, RZ ;  /* 0x0000000203067824 */ /* 0x008fe400078e00ff */
[----:B------:R-:W-:Y:S01]  /*5080*/  FFMA R5, R5, 0.69314718246459960938, R0 ;  /* 0x3f31721805057823 */ /* 0x000fe20000000000 */
[C---:B------:R-:W-:Y:S01]  /*5090*/  IMAD.SHL.U32 R3, R53.reuse, 0x4, RZ ;  /* 0x0000000435037824 */ /* 0x040fe200078e00ff */
[----:B------:R0:W-:Y:S01]  /*50a0*/  STG.E.U16 desc[UR14][R48.64], R11 ;  /* 0x0000000b30007986 */ /* 0x0001e2000c10150e */
[----:B------:R-:W-:Y:S01]  /*50b0*/  IMAD.HI R0, R53, 0x4, RZ ;  /* 0x0000000435007827 */ /* 0x000fe200078e02ff */
[----:B------:R-:W-:Y:S02]  /*50c0*/  LOP3.LUT R6, R6, 0x3f8, RZ, 0xc0, !PT ;  /* 0x000003f806067812 */ /* 0x000fe400078ec0ff */
[----:B------:R0:W-:Y:S01]  /*50d0*/  STG.E.U16 desc[UR14][R20.64], R15 ;  /* 0x0000000f14007986 */ /* 0x0001e2000c10150e */
[----:B------:R-:W-:Y:S01]  /*50e0*/  BAR.SYNC.DEFER_BLOCKING 0x0 ;  /* 0x0000000000007b1d */ /* 0x000fe20000010000 */
[----:B--2---:R-:W-:-:S04]  /*50f0*/  IADD3 R2, P1, P2, R3, UR7, R8 ;  /* 0x0000000703027c10 */ /* 0x004fc8000fa3e008 */
[----:B------:R-:W-:Y:S01]  /*5100*/  IADD3.X R3, PT, PT, R0, UR5, R9, P1, P2 ;  /* 0x0000000500037c10 */ /* 0x000fe20008fe4409 */
[----:B------:R0:W-:Y:S02]  /*5110*/  STS.64 [R6+UR6], R4 ;  /* 0x0000000406007988 */ /* 0x0001e40008000a06 */
[----:B------:R-:W-:Y:S06]  /*5120*/  BAR.SYNC.DEFER_BLOCKING 0x0 ;  /* 0x0000000000007b1d */ /* 0x000fec0000010000 */
[----:B------:R-:W-:Y:S05]  /*5130*/  @P0 EXIT ;  /* 0x000000000000094d */ /* 0x000fea0003800000 */
[----:B0-----:R-:W0:Y:S04]  /*5140*/  LDS R5, [R12] ;  /* 0x000000000c057984 */ /* 0x001e280000000800 */
[----:B0-----:R-:W-:Y:S01]  /*5150*/  STG.E desc[UR14][R2.64], R5 ;  /* 0x0000000502007986 */ /* 0x001fe2000c10190e */
[----:B------:R-:W-:Y:S05]  /*5160*/  EXIT ;  /* 0x000000000000794d */ /* 0x000fea0003800000 */
.L_x_2:
[----:B------:R-:W-:-:S00]  /*5170*/  BRA `(.L_x_2) ;  /* 0xfffffffc00fc7947 */ /* 0x000fc0000383ffff */
[----:B------:R-:W-:-:S00]  /*5180*/  NOP ;  /* 0x0000000000007918 */ /* 0x000fc00000000000 */
[----:B------:R-:W-:-:S00]  /*5190*/  NOP ;  /* 0x0000000000007918 */ /* 0x000fc00000000000 */
[----:B------:R-:W-:-:S00]  /*51a0*/  NOP ;  /* 0x0000000000007918 */ /* 0x000fc00000000000 */
[----:B------:R-:W-:-:S00]  /*51b0*/  NOP ;  /* 0x0000000000007918 */ /* 0x000fc00000000000 */
[----:B------:R-:W-:-:S00]  /*51c0*/  NOP ;  /* 0x0000000000007918 */ /* 0x000fc00000000000 */
[----:B------:R-:W-:-:S00]  /*51d0*/  NOP ;  /* 0x0000000000007918 */ /* 0x000fc00000000000 */
[----:B------:R-:W-:-:S00]  /*51e0*/  NOP ;  /* 0x0000000000007918 */ /* 0x000fc00000000000 */
[----:B------:R-:W-:-:S00]  /*51f0*/  NOP ;  /* 0x0000000000007918 */ /* 0x000fc00000000000 */
.L_x_3:


//--------------------- .nv.global.init           --------------------------
	.section	.nv.global.init,"aw",@progbits
.nv.global.init:
	.type		_$_str,@object
	.size		_$_str,(.L_0 - _$_str)
_$_str:
        /*0000*/ 	.byte	0x5f, 0x5f, 0x43, 0x55, 0x44, 0x41, 0x5f, 0x46, 0x54, 0x5a, 0x00
.L_0:


//--------------------- .nv.shared.attn_fwd       --------------------------
	.section	.nv.shared.attn_fwd,"aw",@nobits
	.sectionflags	@""
	.align	16
	.zero		1024


//--------------------- .nv.shared.reserved.0     --------------------------
	.section	.nv.shared.reserved.0,"aw",@nobits
	.weak		__nv_reservedSMEM_offset_0_alias
	.size		__nv_reservedSMEM_offset_0_alias, 0, 64
	.other		__nv_reservedSMEM_offset_0_alias,@"STO_CUDA_RESERVED_SHARED STV_DEFAULT"
__nv_reservedSMEM_offset_0_alias:
	.zero		0
	.zero		64


//--------------------- .nv.constant0.attn_fwd    --------------------------
	.section	.nv.constant0.attn_fwd,"a",@progbits
	.sectionflags	@""
	.align	4
.nv.constant0.attn_fwd:
	.zero		1032


//--------------------- SYMBOLS --------------------------

	.type		.nv.reservedSmem.offset0,@object
	.size		.nv.reservedSmem.offset0,0x4
	.type		.nv.reservedSmem.cap,@object
	.size		.nv.reservedSmem.cap,0x4
